//
// Generated by NVIDIA NVVM Compiler
//
// Compiler Build ID: CL-36424714
// Cuda compilation tools, release 13.0, V13.0.88
// Based on NVVM 20.0.0
//

.version 9.0
.target sm_100
.address_size 64

	// .globl	_ZN3cub18CUB_300001_SM_10006detail11EmptyKernelIvEEvv
// _ZZN3cub18CUB_300001_SM_10006detail6select23DeviceSelectSweepKernelINS2_10policy_hubIN4cuda3std3__45tupleIJiN6thrust24THRUST_300001_SM_1000_NS7complexIfEEEEESC_iLb0ELNS0_10SelectImplE0EE10Policy1000ENSA_12zip_iteratorINS8_IJNSA_17counting_iteratorIiNSA_11use_defaultESJ_SJ_EENSA_6detail15normal_iteratorINSA_10device_ptrISC_EEEEEEEEESP_NSH_INS8_IJNSM_INSN_IiEEEESP_EEEEEPlNS0_13ScanTileStateIiLb1EEE14greater_than_5NS0_8NullTypeEiNS2_19streaming_context_tIlLb1EEELSE_0EEEvT0_T1_T2_T3_T4_T5_T6_T7_iT8_NS1_7vsmem_tEE19static_temp_storage has been demoted
.global .align 1 .b8 _ZN30_INTERNAL_92fd4034_4_k_cu_main4cuda3std3__45__cpo5beginE[1];
.global .align 1 .b8 _ZN30_INTERNAL_92fd4034_4_k_cu_main4cuda3std3__45__cpo3endE[1];
.global .align 1 .b8 _ZN30_INTERNAL_92fd4034_4_k_cu_main4cuda3std3__45__cpo6cbeginE[1];
.global .align 1 .b8 _ZN30_INTERNAL_92fd4034_4_k_cu_main4cuda3std3__45__cpo4cendE[1];
.global .align 1 .b8 _ZN30_INTERNAL_92fd4034_4_k_cu_main4cuda3std3__45__cpo6rbeginE[1];
.global .align 1 .b8 _ZN30_INTERNAL_92fd4034_4_k_cu_main4cuda3std3__45__cpo4rendE[1];
.global .align 1 .b8 _ZN30_INTERNAL_92fd4034_4_k_cu_main4cuda3std3__45__cpo7crbeginE[1];
.global .align 1 .b8 _ZN30_INTERNAL_92fd4034_4_k_cu_main4cuda3std3__45__cpo5crendE[1];
.global .align 1 .b8 _ZN30_INTERNAL_92fd4034_4_k_cu_main4cuda3std3__432_GLOBAL__N__92fd4034_4_k_cu_main6ignoreE[1];
.global .align 1 .b8 _ZN30_INTERNAL_92fd4034_4_k_cu_main4cuda3std3__419piecewise_constructE[1];
.global .align 1 .b8 _ZN30_INTERNAL_92fd4034_4_k_cu_main4cuda3std3__48in_placeE[1];
.global .align 1 .b8 _ZN30_INTERNAL_92fd4034_4_k_cu_main4cuda3std3__420unreachable_sentinelE[1];
.global .align 1 .b8 _ZN30_INTERNAL_92fd4034_4_k_cu_main4cuda3std3__47nulloptE[1];
.global .align 1 .b8 _ZN30_INTERNAL_92fd4034_4_k_cu_main4cuda3std3__48unexpectE[1];
.global .align 1 .b8 _ZN30_INTERNAL_92fd4034_4_k_cu_main4cuda3std6ranges3__45__cpo4swapE[1];
.global .align 1 .b8 _ZN30_INTERNAL_92fd4034_4_k_cu_main4cuda3std6ranges3__45__cpo9iter_moveE[1];
.global .align 1 .b8 _ZN30_INTERNAL_92fd4034_4_k_cu_main4cuda3std6ranges3__45__cpo5beginE[1];
.global .align 1 .b8 _ZN30_INTERNAL_92fd4034_4_k_cu_main4cuda3std6ranges3__45__cpo3endE[1];
.global .align 1 .b8 _ZN30_INTERNAL_92fd4034_4_k_cu_main4cuda3std6ranges3__45__cpo6cbeginE[1];
.global .align 1 .b8 _ZN30_INTERNAL_92fd4034_4_k_cu_main4cuda3std6ranges3__45__cpo4cendE[1];
.global .align 1 .b8 _ZN30_INTERNAL_92fd4034_4_k_cu_main4cuda3std6ranges3__45__cpo7advanceE[1];
.global .align 1 .b8 _ZN30_INTERNAL_92fd4034_4_k_cu_main4cuda3std6ranges3__45__cpo9iter_swapE[1];
.global .align 1 .b8 _ZN30_INTERNAL_92fd4034_4_k_cu_main4cuda3std6ranges3__45__cpo4nextE[1];
.global .align 1 .b8 _ZN30_INTERNAL_92fd4034_4_k_cu_main4cuda3std6ranges3__45__cpo4prevE[1];
.global .align 1 .b8 _ZN30_INTERNAL_92fd4034_4_k_cu_main4cuda3std6ranges3__45__cpo4dataE[1];
.global .align 1 .b8 _ZN30_INTERNAL_92fd4034_4_k_cu_main4cuda3std6ranges3__45__cpo5cdataE[1];
.global .align 1 .b8 _ZN30_INTERNAL_92fd4034_4_k_cu_main4cuda3std6ranges3__45__cpo4sizeE[1];
.global .align 1 .b8 _ZN30_INTERNAL_92fd4034_4_k_cu_main4cuda3std6ranges3__45__cpo5ssizeE[1];
.global .align 1 .b8 _ZN30_INTERNAL_92fd4034_4_k_cu_main4cuda3std6ranges3__45__cpo8distanceE[1];
.global .align 1 .b8 _ZN30_INTERNAL_92fd4034_4_k_cu_main6thrust24THRUST_300001_SM_1000_NS8cuda_cub3parE[1];
.global .align 1 .b8 _ZN30_INTERNAL_92fd4034_4_k_cu_main6thrust24THRUST_300001_SM_1000_NS8cuda_cub10par_nosyncE[1];
.global .align 1 .b8 _ZN30_INTERNAL_92fd4034_4_k_cu_main6thrust24THRUST_300001_SM_1000_NS6system6detail10sequential3seqE[1];
.global .align 1 .b8 _ZN30_INTERNAL_92fd4034_4_k_cu_main6thrust24THRUST_300001_SM_1000_NS12placeholders2_1E[1];
.global .align 1 .b8 _ZN30_INTERNAL_92fd4034_4_k_cu_main6thrust24THRUST_300001_SM_1000_NS12placeholders2_2E[1];
.global .align 1 .b8 _ZN30_INTERNAL_92fd4034_4_k_cu_main6thrust24THRUST_300001_SM_1000_NS12placeholders2_3E[1];
.global .align 1 .b8 _ZN30_INTERNAL_92fd4034_4_k_cu_main6thrust24THRUST_300001_SM_1000_NS12placeholders2_4E[1];
.global .align 1 .b8 _ZN30_INTERNAL_92fd4034_4_k_cu_main6thrust24THRUST_300001_SM_1000_NS12placeholders2_5E[1];
.global .align 1 .b8 _ZN30_INTERNAL_92fd4034_4_k_cu_main6thrust24THRUST_300001_SM_1000_NS12placeholders2_6E[1];
.global .align 1 .b8 _ZN30_INTERNAL_92fd4034_4_k_cu_main6thrust24THRUST_300001_SM_1000_NS12placeholders2_7E[1];
.global .align 1 .b8 _ZN30_INTERNAL_92fd4034_4_k_cu_main6thrust24THRUST_300001_SM_1000_NS12placeholders2_8E[1];
.global .align 1 .b8 _ZN30_INTERNAL_92fd4034_4_k_cu_main6thrust24THRUST_300001_SM_1000_NS12placeholders2_9E[1];
.global .align 1 .b8 _ZN30_INTERNAL_92fd4034_4_k_cu_main6thrust24THRUST_300001_SM_1000_NS12placeholders3_10E[1];
.global .align 1 .b8 _ZN30_INTERNAL_92fd4034_4_k_cu_main6thrust24THRUST_300001_SM_1000_NS3seqE[1];

.visible .entry _ZN3cub18CUB_300001_SM_10006detail11EmptyKernelIvEEvv()
{


	ret;

}
	// .globl	_ZN3cub18CUB_300001_SM_10006detail8for_each13static_kernelINS2_12policy_hub_t12policy_500_tEmN6thrust24THRUST_300001_SM_1000_NS8cuda_cub20__uninitialized_fill7functorINS7_10device_ptrINS7_7complexIfEEEESD_EEEEvT0_T1_
.visible .entry _ZN3cub18CUB_300001_SM_10006detail8for_each13static_kernelINS2_12policy_hub_t12policy_500_tEmN6thrust24THRUST_300001_SM_1000_NS8cuda_cub20__uninitialized_fill7functorINS7_10device_ptrINS7_7complexIfEEEESD_EEEEvT0_T1_(
	.param .u64 _ZN3cub18CUB_300001_SM_10006detail8for_each13static_kernelINS2_12policy_hub_t12policy_500_tEmN6thrust24THRUST_300001_SM_1000_NS8cuda_cub20__uninitialized_fill7functorINS7_10device_ptrINS7_7complexIfEEEESD_EEEEvT0_T1__param_0,
	.param .align 8 .b8 _ZN3cub18CUB_300001_SM_10006detail8for_each13static_kernelINS2_12policy_hub_t12policy_500_tEmN6thrust24THRUST_300001_SM_1000_NS8cuda_cub20__uninitialized_fill7functorINS7_10device_ptrINS7_7complexIfEEEESD_EEEEvT0_T1__param_1[16]
)
.maxntid 256
{
	.reg .pred 	%p<4>;
	.reg .b32 	%r<5>;
	.reg .b32 	%f<5>;
	.reg .b64 	%rd<16>;

	ld.param.u64 	%rd4, [_ZN3cub18CUB_300001_SM_10006detail8for_each13static_kernelINS2_12policy_hub_t12policy_500_tEmN6thrust24THRUST_300001_SM_1000_NS8cuda_cub20__uninitialized_fill7functorINS7_10device_ptrINS7_7complexIfEEEESD_EEEEvT0_T1__param_1];
	ld.param.u64 	%rd5, [_ZN3cub18CUB_300001_SM_10006detail8for_each13static_kernelINS2_12policy_hub_t12policy_500_tEmN6thrust24THRUST_300001_SM_1000_NS8cuda_cub20__uninitialized_fill7functorINS7_10device_ptrINS7_7complexIfEEEESD_EEEEvT0_T1__param_0];
	ld.param.v2.f32 	{%f3, %f4}, [_ZN3cub18CUB_300001_SM_10006detail8for_each13static_kernelINS2_12policy_hub_t12policy_500_tEmN6thrust24THRUST_300001_SM_1000_NS8cuda_cub20__uninitialized_fill7functorINS7_10device_ptrINS7_7complexIfEEEESD_EEEEvT0_T1__param_1+8];
	mov.u32 	%r2, %ctaid.x;
	mul.wide.u32 	%rd1, %r2, 512;
	sub.s64 	%rd2, %rd5, %rd1;
	setp.lt.u64 	%p1, %rd2, 512;
	@%p1 bra 	$L__BB1_2;
	mov.u32 	%r4, %tid.x;
	cvta.to.global.u64 	%rd11, %rd4;
	cvt.u64.u32 	%rd12, %r4;
	add.s64 	%rd13, %rd1, %rd12;
	shl.b64 	%rd14, %rd13, 3;
	add.s64 	%rd15, %rd11, %rd14;
	st.global.v2.f32 	[%rd15], {%f3, %f4};
	st.global.v2.f32 	[%rd15+2048], {%f3, %f4};
	bra.uni 	$L__BB1_6;
$L__BB1_2:
	cvta.to.global.u64 	%rd6, %rd4;
	mov.u32 	%r1, %tid.x;
	cvt.u64.u32 	%rd7, %r1;
	setp.le.u64 	%p2, %rd2, %rd7;
	add.s64 	%rd8, %rd1, %rd7;
	shl.b64 	%rd9, %rd8, 3;
	add.s64 	%rd3, %rd6, %rd9;
	@%p2 bra 	$L__BB1_4;
	st.global.v2.f32 	[%rd3], {%f3, %f4};
$L__BB1_4:
	add.s32 	%r3, %r1, 256;
	cvt.u64.u32 	%rd10, %r3;
	setp.le.u64 	%p3, %rd2, %rd10;
	@%p3 bra 	$L__BB1_6;
	st.global.v2.f32 	[%rd3+2048], {%f3, %f4};
$L__BB1_6:
	ret;

}
	// .globl	_ZN3cub18CUB_300001_SM_10006detail8for_each13static_kernelINS2_12policy_hub_t12policy_500_tElN6thrust24THRUST_300001_SM_1000_NS8cuda_cub10__tabulate7functorINS7_6detail15normal_iteratorINS7_10device_ptrINS7_7complexIfEEEEEENS7_6system6detail7generic6detail22compute_sequence_valueISF_vEElEEEEvT0_T1_
.visible .entry _ZN3cub18CUB_300001_SM_10006detail8for_each13static_kernelINS2_12policy_hub_t12policy_500_tElN6thrust24THRUST_300001_SM_1000_NS8cuda_cub10__tabulate7functorINS7_6detail15normal_iteratorINS7_10device_ptrINS7_7complexIfEEEEEENS7_6system6detail7generic6detail22compute_sequence_valueISF_vEElEEEEvT0_T1_(
	.param .u64 _ZN3cub18CUB_300001_SM_10006detail8for_each13static_kernelINS2_12policy_hub_t12policy_500_tElN6thrust24THRUST_300001_SM_1000_NS8cuda_cub10__tabulate7functorINS7_6detail15normal_iteratorINS7_10device_ptrINS7_7complexIfEEEEEENS7_6system6detail7generic6detail22compute_sequence_valueISF_vEElEEEEvT0_T1__param_0,
	.param .align 8 .b8 _ZN3cub18CUB_300001_SM_10006detail8for_each13static_kernelINS2_12policy_hub_t12policy_500_tElN6thrust24THRUST_300001_SM_1000_NS8cuda_cub10__tabulate7functorINS7_6detail15normal_iteratorINS7_10device_ptrINS7_7complexIfEEEEEENS7_6system6detail7generic6detail22compute_sequence_valueISF_vEElEEEEvT0_T1__param_1[24]
)
.maxntid 256
{
	.reg .pred 	%p<4>;
	.reg .b32 	%r<6>;
	.reg .b32 	%f<21>;
	.reg .b64 	%rd<21>;

	ld.param.u64 	%rd7, [_ZN3cub18CUB_300001_SM_10006detail8for_each13static_kernelINS2_12policy_hub_t12policy_500_tElN6thrust24THRUST_300001_SM_1000_NS8cuda_cub10__tabulate7functorINS7_6detail15normal_iteratorINS7_10device_ptrINS7_7complexIfEEEEEENS7_6system6detail7generic6detail22compute_sequence_valueISF_vEElEEEEvT0_T1__param_1];
	ld.param.u64 	%rd8, [_ZN3cub18CUB_300001_SM_10006detail8for_each13static_kernelINS2_12policy_hub_t12policy_500_tElN6thrust24THRUST_300001_SM_1000_NS8cuda_cub10__tabulate7functorINS7_6detail15normal_iteratorINS7_10device_ptrINS7_7complexIfEEEEEENS7_6system6detail7generic6detail22compute_sequence_valueISF_vEElEEEEvT0_T1__param_0];
	ld.param.v2.f32 	{%f7, %f8}, [_ZN3cub18CUB_300001_SM_10006detail8for_each13static_kernelINS2_12policy_hub_t12policy_500_tElN6thrust24THRUST_300001_SM_1000_NS8cuda_cub10__tabulate7functorINS7_6detail15normal_iteratorINS7_10device_ptrINS7_7complexIfEEEEEENS7_6system6detail7generic6detail22compute_sequence_valueISF_vEElEEEEvT0_T1__param_1+16];
	ld.param.v2.f32 	{%f5, %f6}, [_ZN3cub18CUB_300001_SM_10006detail8for_each13static_kernelINS2_12policy_hub_t12policy_500_tElN6thrust24THRUST_300001_SM_1000_NS8cuda_cub10__tabulate7functorINS7_6detail15normal_iteratorINS7_10device_ptrINS7_7complexIfEEEEEENS7_6system6detail7generic6detail22compute_sequence_valueISF_vEElEEEEvT0_T1__param_1+8];
	mov.u32 	%r1, %ctaid.x;
	mul.wide.u32 	%rd1, %r1, 512;
	sub.s64 	%rd2, %rd8, %rd1;
	setp.lt.s64 	%p1, %rd2, 512;
	@%p1 bra 	$L__BB2_2;
	mov.u32 	%r5, %tid.x;
	cvta.to.global.u64 	%rd15, %rd7;
	cvt.u64.u32 	%rd16, %r5;
	add.s64 	%rd17, %rd1, %rd16;
	cvt.rn.f32.u64 	%f15, %rd17;
	fma.rn.f32 	%f16, %f7, %f15, %f5;
	fma.rn.f32 	%f17, %f8, %f15, %f6;
	shl.b64 	%rd18, %rd17, 3;
	add.s64 	%rd19, %rd15, %rd18;
	st.global.v2.f32 	[%rd19], {%f16, %f17};
	add.s64 	%rd20, %rd17, 256;
	cvt.rn.f32.u64 	%f18, %rd20;
	fma.rn.f32 	%f19, %f7, %f18, %f5;
	fma.rn.f32 	%f20, %f8, %f18, %f6;
	st.global.v2.f32 	[%rd19+2048], {%f19, %f20};
	bra.uni 	$L__BB2_6;
$L__BB2_2:
	cvta.to.global.u64 	%rd3, %rd7;
	mov.u32 	%r2, %tid.x;
	cvt.s64.s32 	%rd4, %rd2;
	cvt.u64.u32 	%rd5, %r2;
	setp.le.s64 	%p2, %rd4, %rd5;
	@%p2 bra 	$L__BB2_4;
	add.s64 	%rd9, %rd1, %rd5;
	cvt.rn.f32.u64 	%f9, %rd9;
	fma.rn.f32 	%f10, %f7, %f9, %f5;
	fma.rn.f32 	%f11, %f8, %f9, %f6;
	shl.b64 	%rd10, %rd9, 3;
	add.s64 	%rd11, %rd3, %rd10;
	st.global.v2.f32 	[%rd11], {%f10, %f11};
$L__BB2_4:
	cvt.u32.u64 	%r3, %rd5;
	add.s32 	%r4, %r3, 256;
	cvt.u64.u32 	%rd6, %r4;
	setp.le.s64 	%p3, %rd4, %rd6;
	@%p3 bra 	$L__BB2_6;
	add.s64 	%rd12, %rd1, %rd6;
	shl.b64 	%rd13, %rd12, 3;
	cvt.rn.f32.u64 	%f12, %rd12;
	fma.rn.f32 	%f13, %f7, %f12, %f5;
	fma.rn.f32 	%f14, %f8, %f12, %f6;
	add.s64 	%rd14, %rd13, %rd3;
	st.global.v2.f32 	[%rd14], {%f13, %f14};
$L__BB2_6:
	ret;

}
	// .globl	_ZN3cub18CUB_300001_SM_10006detail8for_each13static_kernelINS2_12policy_hub_t12policy_500_tEmN6thrust24THRUST_300001_SM_1000_NS8cuda_cub20__uninitialized_fill7functorINS7_10device_ptrIiEEiEEEEvT0_T1_
.visible .entry _ZN3cub18CUB_300001_SM_10006detail8for_each13static_kernelINS2_12policy_hub_t12policy_500_tEmN6thrust24THRUST_300001_SM_1000_NS8cuda_cub20__uninitialized_fill7functorINS7_10device_ptrIiEEiEEEEvT0_T1_(
	.param .u64 _ZN3cub18CUB_300001_SM_10006detail8for_each13static_kernelINS2_12policy_hub_t12policy_500_tEmN6thrust24THRUST_300001_SM_1000_NS8cuda_cub20__uninitialized_fill7functorINS7_10device_ptrIiEEiEEEEvT0_T1__param_0,
	.param .align 8 .b8 _ZN3cub18CUB_300001_SM_10006detail8for_each13static_kernelINS2_12policy_hub_t12policy_500_tEmN6thrust24THRUST_300001_SM_1000_NS8cuda_cub20__uninitialized_fill7functorINS7_10device_ptrIiEEiEEEEvT0_T1__param_1[16]
)
.maxntid 256
{
	.reg .pred 	%p<4>;
	.reg .b16 	%rs<5>;
	.reg .b32 	%r<12>;
	.reg .b64 	%rd<16>;

	ld.param.u32 	%r3, [_ZN3cub18CUB_300001_SM_10006detail8for_each13static_kernelINS2_12policy_hub_t12policy_500_tEmN6thrust24THRUST_300001_SM_1000_NS8cuda_cub20__uninitialized_fill7functorINS7_10device_ptrIiEEiEEEEvT0_T1__param_1+8];
	ld.param.u64 	%rd4, [_ZN3cub18CUB_300001_SM_10006detail8for_each13static_kernelINS2_12policy_hub_t12policy_500_tEmN6thrust24THRUST_300001_SM_1000_NS8cuda_cub20__uninitialized_fill7functorINS7_10device_ptrIiEEiEEEEvT0_T1__param_1];
	ld.param.u64 	%rd5, [_ZN3cub18CUB_300001_SM_10006detail8for_each13static_kernelINS2_12policy_hub_t12policy_500_tEmN6thrust24THRUST_300001_SM_1000_NS8cuda_cub20__uninitialized_fill7functorINS7_10device_ptrIiEEiEEEEvT0_T1__param_0];
	mov.u32 	%r9, %ctaid.x;
	mul.wide.u32 	%rd1, %r9, 512;
	sub.s64 	%rd2, %rd5, %rd1;
	setp.lt.u64 	%p1, %rd2, 512;
	@%p1 bra 	$L__BB3_2;
	mov.u32 	%r11, %tid.x;
	cvta.to.global.u64 	%rd11, %rd4;
	cvt.u64.u32 	%rd12, %r11;
	add.s64 	%rd13, %rd1, %rd12;
	shl.b64 	%rd14, %rd13, 2;
	add.s64 	%rd15, %rd11, %rd14;
	st.global.u32 	[%rd15], %r3;
	st.global.u32 	[%rd15+1024], %r3;
	bra.uni 	$L__BB3_6;
$L__BB3_2:
	cvta.to.global.u64 	%rd6, %rd4;
	mov.u32 	%r2, %tid.x;
	cvt.u64.u32 	%rd7, %r2;
	setp.le.u64 	%p2, %rd2, %rd7;
	add.s64 	%rd8, %rd1, %rd7;
	shl.b64 	%rd9, %rd8, 2;
	add.s64 	%rd3, %rd6, %rd9;
	@%p2 bra 	$L__BB3_4;
	st.global.u32 	[%rd3], %r3;
$L__BB3_4:
	add.s32 	%r10, %r2, 256;
	cvt.u64.u32 	%rd10, %r10;
	setp.le.u64 	%p3, %rd2, %rd10;
	@%p3 bra 	$L__BB3_6;
	st.global.u32 	[%rd3+1024], %r3;
$L__BB3_6:
	ret;

}
	// .globl	_ZN3cub18CUB_300001_SM_10006detail4scan23DeviceCompactInitKernelINS0_13ScanTileStateIiLb1EEEPlEEvT_iT0_
.visible .entry _ZN3cub18CUB_300001_SM_10006detail4scan23DeviceCompactInitKernelINS0_13ScanTileStateIiLb1EEEPlEEvT_iT0_(
	.param .align 8 .b8 _ZN3cub18CUB_300001_SM_10006detail4scan23DeviceCompactInitKernelINS0_13ScanTileStateIiLb1EEEPlEEvT_iT0__param_0[8],
	.param .u32 _ZN3cub18CUB_300001_SM_10006detail4scan23DeviceCompactInitKernelINS0_13ScanTileStateIiLb1EEEPlEEvT_iT0__param_1,
	.param .u64 .ptr .align 1 _ZN3cub18CUB_300001_SM_10006detail4scan23DeviceCompactInitKernelINS0_13ScanTileStateIiLb1EEEPlEEvT_iT0__param_2
)
{
	.reg .pred 	%p<6>;
	.reg .b32 	%r<11>;
	.reg .b64 	%rd<10>;

	ld.param.u64 	%rd3, [_ZN3cub18CUB_300001_SM_10006detail4scan23DeviceCompactInitKernelINS0_13ScanTileStateIiLb1EEEPlEEvT_iT0__param_0];
	ld.param.u32 	%r4, [_ZN3cub18CUB_300001_SM_10006detail4scan23DeviceCompactInitKernelINS0_13ScanTileStateIiLb1EEEPlEEvT_iT0__param_1];
	ld.param.u64 	%rd2, [_ZN3cub18CUB_300001_SM_10006detail4scan23DeviceCompactInitKernelINS0_13ScanTileStateIiLb1EEEPlEEvT_iT0__param_2];
	cvta.to.global.u64 	%rd1, %rd3;
	mov.u32 	%r1, %ctaid.x;
	mov.u32 	%r5, %ntid.x;
	mov.u32 	%r2, %tid.x;
	mad.lo.s32 	%r3, %r1, %r5, %r2;
	setp.ge.s32 	%p1, %r3, %r4;
	@%p1 bra 	$L__BB4_2;
	mul.wide.s32 	%rd4, %r3, 8;
	add.s64 	%rd5, %rd1, %rd4;
	mov.b32 	%r6, 0;
	mov.b32 	%r7, 99;
	st.global.v2.u32 	[%rd5+256], {%r7, %r6};
$L__BB4_2:
	setp.ne.s32 	%p2, %r1, 0;
	setp.gt.u32 	%p3, %r2, 31;
	or.pred  	%p4, %p2, %p3;
	@%p4 bra 	$L__BB4_4;
	mul.wide.u32 	%rd6, %r2, 8;
	add.s64 	%rd7, %rd1, %rd6;
	mov.b32 	%r9, 0;
	st.global.v2.u32 	[%rd7], {%r9, %r9};
$L__BB4_4:
	or.b32  	%r10, %r1, %r2;
	setp.ne.s32 	%p5, %r10, 0;
	@%p5 bra 	$L__BB4_6;
	cvta.to.global.u64 	%rd8, %rd2;
	mov.b64 	%rd9, 0;
	st.global.u64 	[%rd8], %rd9;
$L__BB4_6:
	ret;

}
	// .globl	_ZN3cub18CUB_300001_SM_10006detail6select23DeviceSelectSweepKernelINS2_10policy_hubIN4cuda3std3__45tupleIJiN6thrust24THRUST_300001_SM_1000_NS7complexIfEEEEESC_iLb0ELNS0_10SelectImplE0EE10Policy1000ENSA_12zip_iteratorINS8_IJNSA_17counting_iteratorIiNSA_11use_defaultESJ_SJ_EENSA_6detail15normal_iteratorINSA_10device_ptrISC_EEEEEEEEESP_NSH_INS8_IJNSM_INSN_IiEEEESP_EEEEEPlNS0_13ScanTileStateIiLb1EEE14greater_than_5NS0_8NullTypeEiNS2_19streaming_context_tIlLb1EEELSE_0EEEvT0_T1_T2_T3_T4_T5_T6_T7_iT8_NS1_7vsmem_tE
.visible .entry _ZN3cub18CUB_300001_SM_10006detail6select23DeviceSelectSweepKernelINS2_10policy_hubIN4cuda3std3__45tupleIJiN6thrust24THRUST_300001_SM_1000_NS7complexIfEEEEESC_iLb0ELNS0_10SelectImplE0EE10Policy1000ENSA_12zip_iteratorINS8_IJNSA_17counting_iteratorIiNSA_11use_defaultESJ_SJ_EENSA_6detail15normal_iteratorINSA_10device_ptrISC_EEEEEEEEESP_NSH_INS8_IJNSM_INSN_IiEEEESP_EEEEEPlNS0_13ScanTileStateIiLb1EEE14greater_than_5NS0_8NullTypeEiNS2_19streaming_context_tIlLb1EEELSE_0EEEvT0_T1_T2_T3_T4_T5_T6_T7_iT8_NS1_7vsmem_tE(
	.param .align 8 .b8 _ZN3cub18CUB_300001_SM_10006detail6select23DeviceSelectSweepKernelINS2_10policy_hubIN4cuda3std3__45tupleIJiN6thrust24THRUST_300001_SM_1000_NS7complexIfEEEEESC_iLb0ELNS0_10SelectImplE0EE10Policy1000ENSA_12zip_iteratorINS8_IJNSA_17counting_iteratorIiNSA_11use_defaultESJ_SJ_EENSA_6detail15normal_iteratorINSA_10device_ptrISC_EEEEEEEEESP_NSH_INS8_IJNSM_INSN_IiEEEESP_EEEEEPlNS0_13ScanTileStateIiLb1EEE14greater_than_5NS0_8NullTypeEiNS2_19streaming_context_tIlLb1EEELSE_0EEEvT0_T1_T2_T3_T4_T5_T6_T7_iT8_NS1_7vsmem_tE_param_0[16],
	.param .align 8 .b8 _ZN3cub18CUB_300001_SM_10006detail6select23DeviceSelectSweepKernelINS2_10policy_hubIN4cuda3std3__45tupleIJiN6thrust24THRUST_300001_SM_1000_NS7complexIfEEEEESC_iLb0ELNS0_10SelectImplE0EE10Policy1000ENSA_12zip_iteratorINS8_IJNSA_17counting_iteratorIiNSA_11use_defaultESJ_SJ_EENSA_6detail15normal_iteratorINSA_10device_ptrISC_EEEEEEEEESP_NSH_INS8_IJNSM_INSN_IiEEEESP_EEEEEPlNS0_13ScanTileStateIiLb1EEE14greater_than_5NS0_8NullTypeEiNS2_19streaming_context_tIlLb1EEELSE_0EEEvT0_T1_T2_T3_T4_T5_T6_T7_iT8_NS1_7vsmem_tE_param_1[8],
	.param .align 8 .b8 _ZN3cub18CUB_300001_SM_10006detail6select23DeviceSelectSweepKernelINS2_10policy_hubIN4cuda3std3__45tupleIJiN6thrust24THRUST_300001_SM_1000_NS7complexIfEEEEESC_iLb0ELNS0_10SelectImplE0EE10Policy1000ENSA_12zip_iteratorINS8_IJNSA_17counting_iteratorIiNSA_11use_defaultESJ_SJ_EENSA_6detail15normal_iteratorINSA_10device_ptrISC_EEEEEEEEESP_NSH_INS8_IJNSM_INSN_IiEEEESP_EEEEEPlNS0_13ScanTileStateIiLb1EEE14greater_than_5NS0_8NullTypeEiNS2_19streaming_context_tIlLb1EEELSE_0EEEvT0_T1_T2_T3_T4_T5_T6_T7_iT8_NS1_7vsmem_tE_param_2[16],
	.param .u64 .ptr .align 1 _ZN3cub18CUB_300001_SM_10006detail6select23DeviceSelectSweepKernelINS2_10policy_hubIN4cuda3std3__45tupleIJiN6thrust24THRUST_300001_SM_1000_NS7complexIfEEEEESC_iLb0ELNS0_10SelectImplE0EE10Policy1000ENSA_12zip_iteratorINS8_IJNSA_17counting_iteratorIiNSA_11use_defaultESJ_SJ_EENSA_6detail15normal_iteratorINSA_10device_ptrISC_EEEEEEEEESP_NSH_INS8_IJNSM_INSN_IiEEEESP_EEEEEPlNS0_13ScanTileStateIiLb1EEE14greater_than_5NS0_8NullTypeEiNS2_19streaming_context_tIlLb1EEELSE_0EEEvT0_T1_T2_T3_T4_T5_T6_T7_iT8_NS1_7vsmem_tE_param_3,
	.param .align 8 .b8 _ZN3cub18CUB_300001_SM_10006detail6select23DeviceSelectSweepKernelINS2_10policy_hubIN4cuda3std3__45tupleIJiN6thrust24THRUST_300001_SM_1000_NS7complexIfEEEEESC_iLb0ELNS0_10SelectImplE0EE10Policy1000ENSA_12zip_iteratorINS8_IJNSA_17counting_iteratorIiNSA_11use_defaultESJ_SJ_EENSA_6detail15normal_iteratorINSA_10device_ptrISC_EEEEEEEEESP_NSH_INS8_IJNSM_INSN_IiEEEESP_EEEEEPlNS0_13ScanTileStateIiLb1EEE14greater_than_5NS0_8NullTypeEiNS2_19streaming_context_tIlLb1EEELSE_0EEEvT0_T1_T2_T3_T4_T5_T6_T7_iT8_NS1_7vsmem_tE_param_4[8],
	.param .align 1 .b8 _ZN3cub18CUB_300001_SM_10006detail6select23DeviceSelectSweepKernelINS2_10policy_hubIN4cuda3std3__45tupleIJiN6thrust24THRUST_300001_SM_1000_NS7complexIfEEEEESC_iLb0ELNS0_10SelectImplE0EE10Policy1000ENSA_12zip_iteratorINS8_IJNSA_17counting_iteratorIiNSA_11use_defaultESJ_SJ_EENSA_6detail15normal_iteratorINSA_10device_ptrISC_EEEEEEEEESP_NSH_INS8_IJNSM_INSN_IiEEEESP_EEEEEPlNS0_13ScanTileStateIiLb1EEE14greater_than_5NS0_8NullTypeEiNS2_19streaming_context_tIlLb1EEELSE_0EEEvT0_T1_T2_T3_T4_T5_T6_T7_iT8_NS1_7vsmem_tE_param_5[1],
	.param .align 1 .b8 _ZN3cub18CUB_300001_SM_10006detail6select23DeviceSelectSweepKernelINS2_10policy_hubIN4cuda3std3__45tupleIJiN6thrust24THRUST_300001_SM_1000_NS7complexIfEEEEESC_iLb0ELNS0_10SelectImplE0EE10Policy1000ENSA_12zip_iteratorINS8_IJNSA_17counting_iteratorIiNSA_11use_defaultESJ_SJ_EENSA_6detail15normal_iteratorINSA_10device_ptrISC_EEEEEEEEESP_NSH_INS8_IJNSM_INSN_IiEEEESP_EEEEEPlNS0_13ScanTileStateIiLb1EEE14greater_than_5NS0_8NullTypeEiNS2_19streaming_context_tIlLb1EEELSE_0EEEvT0_T1_T2_T3_T4_T5_T6_T7_iT8_NS1_7vsmem_tE_param_6[1],
	.param .u32 _ZN3cub18CUB_300001_SM_10006detail6select23DeviceSelectSweepKernelINS2_10policy_hubIN4cuda3std3__45tupleIJiN6thrust24THRUST_300001_SM_1000_NS7complexIfEEEEESC_iLb0ELNS0_10SelectImplE0EE10Policy1000ENSA_12zip_iteratorINS8_IJNSA_17counting_iteratorIiNSA_11use_defaultESJ_SJ_EENSA_6detail15normal_iteratorINSA_10device_ptrISC_EEEEEEEEESP_NSH_INS8_IJNSM_INSN_IiEEEESP_EEEEEPlNS0_13ScanTileStateIiLb1EEE14greater_than_5NS0_8NullTypeEiNS2_19streaming_context_tIlLb1EEELSE_0EEEvT0_T1_T2_T3_T4_T5_T6_T7_iT8_NS1_7vsmem_tE_param_7,
	.param .u32 _ZN3cub18CUB_300001_SM_10006detail6select23DeviceSelectSweepKernelINS2_10policy_hubIN4cuda3std3__45tupleIJiN6thrust24THRUST_300001_SM_1000_NS7complexIfEEEEESC_iLb0ELNS0_10SelectImplE0EE10Policy1000ENSA_12zip_iteratorINS8_IJNSA_17counting_iteratorIiNSA_11use_defaultESJ_SJ_EENSA_6detail15normal_iteratorINSA_10device_ptrISC_EEEEEEEEESP_NSH_INS8_IJNSM_INSN_IiEEEESP_EEEEEPlNS0_13ScanTileStateIiLb1EEE14greater_than_5NS0_8NullTypeEiNS2_19streaming_context_tIlLb1EEELSE_0EEEvT0_T1_T2_T3_T4_T5_T6_T7_iT8_NS1_7vsmem_tE_param_8,
	.param .align 8 .b8 _ZN3cub18CUB_300001_SM_10006detail6select23DeviceSelectSweepKernelINS2_10policy_hubIN4cuda3std3__45tupleIJiN6thrust24THRUST_300001_SM_1000_NS7complexIfEEEEESC_iLb0ELNS0_10SelectImplE0EE10Policy1000ENSA_12zip_iteratorINS8_IJNSA_17counting_iteratorIiNSA_11use_defaultESJ_SJ_EENSA_6detail15normal_iteratorINSA_10device_ptrISC_EEEEEEEEESP_NSH_INS8_IJNSM_INSN_IiEEEESP_EEEEEPlNS0_13ScanTileStateIiLb1EEE14greater_than_5NS0_8NullTypeEiNS2_19streaming_context_tIlLb1EEELSE_0EEEvT0_T1_T2_T3_T4_T5_T6_T7_iT8_NS1_7vsmem_tE_param_9[40],
	.param .align 8 .b8 _ZN3cub18CUB_300001_SM_10006detail6select23DeviceSelectSweepKernelINS2_10policy_hubIN4cuda3std3__45tupleIJiN6thrust24THRUST_300001_SM_1000_NS7complexIfEEEEESC_iLb0ELNS0_10SelectImplE0EE10Policy1000ENSA_12zip_iteratorINS8_IJNSA_17counting_iteratorIiNSA_11use_defaultESJ_SJ_EENSA_6detail15normal_iteratorINSA_10device_ptrISC_EEEEEEEEESP_NSH_INS8_IJNSM_INSN_IiEEEESP_EEEEEPlNS0_13ScanTileStateIiLb1EEE14greater_than_5NS0_8NullTypeEiNS2_19streaming_context_tIlLb1EEELSE_0EEEvT0_T1_T2_T3_T4_T5_T6_T7_iT8_NS1_7vsmem_tE_param_10[8]
)
.maxntid 128
{
	.reg .pred 	%p<215>;
	.reg .b16 	%rs<46>;
	.reg .b32 	%r<906>;
	.reg .b32 	%f<185>;
	.reg .b64 	%rd<438>;
	// demoted variable
	.shared .align 16 .b8 _ZZN3cub18CUB_300001_SM_10006detail6select23DeviceSelectSweepKernelINS2_10policy_hubIN4cuda3std3__45tupleIJiN6thrust24THRUST_300001_SM_1000_NS7complexIfEEEEESC_iLb0ELNS0_10SelectImplE0EE10Policy1000ENSA_12zip_iteratorINS8_IJNSA_17counting_iteratorIiNSA_11use_defaultESJ_SJ_EENSA_6detail15normal_iteratorINSA_10device_ptrISC_EEEEEEEEESP_NSH_INS8_IJNSM_INSN_IiEEEESP_EEEEEPlNS0_13ScanTileStateIiLb1EEE14greater_than_5NS0_8NullTypeEiNS2_19streaming_context_tIlLb1EEELSE_0EEEvT0_T1_T2_T3_T4_T5_T6_T7_iT8_NS1_7vsmem_tEE19static_temp_storage[4144];
	ld.param.u64 	%rd2, [_ZN3cub18CUB_300001_SM_10006detail6select23DeviceSelectSweepKernelINS2_10policy_hubIN4cuda3std3__45tupleIJiN6thrust24THRUST_300001_SM_1000_NS7complexIfEEEEESC_iLb0ELNS0_10SelectImplE0EE10Policy1000ENSA_12zip_iteratorINS8_IJNSA_17counting_iteratorIiNSA_11use_defaultESJ_SJ_EENSA_6detail15normal_iteratorINSA_10device_ptrISC_EEEEEEEEESP_NSH_INS8_IJNSM_INSN_IiEEEESP_EEEEEPlNS0_13ScanTileStateIiLb1EEE14greater_than_5NS0_8NullTypeEiNS2_19streaming_context_tIlLb1EEELSE_0EEEvT0_T1_T2_T3_T4_T5_T6_T7_iT8_NS1_7vsmem_tE_param_4];
	ld.param.u64 	%rd3, [_ZN3cub18CUB_300001_SM_10006detail6select23DeviceSelectSweepKernelINS2_10policy_hubIN4cuda3std3__45tupleIJiN6thrust24THRUST_300001_SM_1000_NS7complexIfEEEEESC_iLb0ELNS0_10SelectImplE0EE10Policy1000ENSA_12zip_iteratorINS8_IJNSA_17counting_iteratorIiNSA_11use_defaultESJ_SJ_EENSA_6detail15normal_iteratorINSA_10device_ptrISC_EEEEEEEEESP_NSH_INS8_IJNSM_INSN_IiEEEESP_EEEEEPlNS0_13ScanTileStateIiLb1EEE14greater_than_5NS0_8NullTypeEiNS2_19streaming_context_tIlLb1EEELSE_0EEEvT0_T1_T2_T3_T4_T5_T6_T7_iT8_NS1_7vsmem_tE_param_0+8];
	ld.param.u32 	%r1, [_ZN3cub18CUB_300001_SM_10006detail6select23DeviceSelectSweepKernelINS2_10policy_hubIN4cuda3std3__45tupleIJiN6thrust24THRUST_300001_SM_1000_NS7complexIfEEEEESC_iLb0ELNS0_10SelectImplE0EE10Policy1000ENSA_12zip_iteratorINS8_IJNSA_17counting_iteratorIiNSA_11use_defaultESJ_SJ_EENSA_6detail15normal_iteratorINSA_10device_ptrISC_EEEEEEEEESP_NSH_INS8_IJNSM_INSN_IiEEEESP_EEEEEPlNS0_13ScanTileStateIiLb1EEE14greater_than_5NS0_8NullTypeEiNS2_19streaming_context_tIlLb1EEELSE_0EEEvT0_T1_T2_T3_T4_T5_T6_T7_iT8_NS1_7vsmem_tE_param_0];
	ld.param.u64 	%rd121, [_ZN3cub18CUB_300001_SM_10006detail6select23DeviceSelectSweepKernelINS2_10policy_hubIN4cuda3std3__45tupleIJiN6thrust24THRUST_300001_SM_1000_NS7complexIfEEEEESC_iLb0ELNS0_10SelectImplE0EE10Policy1000ENSA_12zip_iteratorINS8_IJNSA_17counting_iteratorIiNSA_11use_defaultESJ_SJ_EENSA_6detail15normal_iteratorINSA_10device_ptrISC_EEEEEEEEESP_NSH_INS8_IJNSM_INSN_IiEEEESP_EEEEEPlNS0_13ScanTileStateIiLb1EEE14greater_than_5NS0_8NullTypeEiNS2_19streaming_context_tIlLb1EEELSE_0EEEvT0_T1_T2_T3_T4_T5_T6_T7_iT8_NS1_7vsmem_tE_param_1];
	ld.param.u64 	%rd122, [_ZN3cub18CUB_300001_SM_10006detail6select23DeviceSelectSweepKernelINS2_10policy_hubIN4cuda3std3__45tupleIJiN6thrust24THRUST_300001_SM_1000_NS7complexIfEEEEESC_iLb0ELNS0_10SelectImplE0EE10Policy1000ENSA_12zip_iteratorINS8_IJNSA_17counting_iteratorIiNSA_11use_defaultESJ_SJ_EENSA_6detail15normal_iteratorINSA_10device_ptrISC_EEEEEEEEESP_NSH_INS8_IJNSM_INSN_IiEEEESP_EEEEEPlNS0_13ScanTileStateIiLb1EEE14greater_than_5NS0_8NullTypeEiNS2_19streaming_context_tIlLb1EEELSE_0EEEvT0_T1_T2_T3_T4_T5_T6_T7_iT8_NS1_7vsmem_tE_param_2+8];
	ld.param.u64 	%rd123, [_ZN3cub18CUB_300001_SM_10006detail6select23DeviceSelectSweepKernelINS2_10policy_hubIN4cuda3std3__45tupleIJiN6thrust24THRUST_300001_SM_1000_NS7complexIfEEEEESC_iLb0ELNS0_10SelectImplE0EE10Policy1000ENSA_12zip_iteratorINS8_IJNSA_17counting_iteratorIiNSA_11use_defaultESJ_SJ_EENSA_6detail15normal_iteratorINSA_10device_ptrISC_EEEEEEEEESP_NSH_INS8_IJNSM_INSN_IiEEEESP_EEEEEPlNS0_13ScanTileStateIiLb1EEE14greater_than_5NS0_8NullTypeEiNS2_19streaming_context_tIlLb1EEELSE_0EEEvT0_T1_T2_T3_T4_T5_T6_T7_iT8_NS1_7vsmem_tE_param_2];
	ld.param.u32 	%r202, [_ZN3cub18CUB_300001_SM_10006detail6select23DeviceSelectSweepKernelINS2_10policy_hubIN4cuda3std3__45tupleIJiN6thrust24THRUST_300001_SM_1000_NS7complexIfEEEEESC_iLb0ELNS0_10SelectImplE0EE10Policy1000ENSA_12zip_iteratorINS8_IJNSA_17counting_iteratorIiNSA_11use_defaultESJ_SJ_EENSA_6detail15normal_iteratorINSA_10device_ptrISC_EEEEEEEEESP_NSH_INS8_IJNSM_INSN_IiEEEESP_EEEEEPlNS0_13ScanTileStateIiLb1EEE14greater_than_5NS0_8NullTypeEiNS2_19streaming_context_tIlLb1EEELSE_0EEEvT0_T1_T2_T3_T4_T5_T6_T7_iT8_NS1_7vsmem_tE_param_8];
	mov.b64 	%rd120, _ZN3cub18CUB_300001_SM_10006detail6select23DeviceSelectSweepKernelINS2_10policy_hubIN4cuda3std3__45tupleIJiN6thrust24THRUST_300001_SM_1000_NS7complexIfEEEEESC_iLb0ELNS0_10SelectImplE0EE10Policy1000ENSA_12zip_iteratorINS8_IJNSA_17counting_iteratorIiNSA_11use_defaultESJ_SJ_EENSA_6detail15normal_iteratorINSA_10device_ptrISC_EEEEEEEEESP_NSH_INS8_IJNSM_INSN_IiEEEESP_EEEEEPlNS0_13ScanTileStateIiLb1EEE14greater_than_5NS0_8NullTypeEiNS2_19streaming_context_tIlLb1EEELSE_0EEEvT0_T1_T2_T3_T4_T5_T6_T7_iT8_NS1_7vsmem_tE_param_9;
	mov.u64 	%rd1, %rd120;
	cvta.to.global.u64 	%rd7, %rd123;
	cvta.to.global.u64 	%rd8, %rd122;
	cvta.to.global.u64 	%rd9, %rd121;
	mov.u32 	%r203, %ctaid.x;
	mov.u32 	%r204, %nctaid.y;
	mov.u32 	%r205, %ctaid.y;
	mad.lo.s32 	%r5, %r203, %r204, %r205;
	shl.b32 	%r6, %r5, 8;
	add.s32 	%r206, %r202, -1;
	setp.ge.s32 	%p5, %r5, %r206;
	@%p5 bra 	$L__BB5_93;
	setp.ne.s32 	%p126, %r5, 0;
	@%p126 bra 	$L__BB5_36;
	ld.param.u8 	%rs38, [%rd1];
	setp.eq.s16 	%p186, %rs38, 0;
	ld.param.u64 	%rd340, [%rd1+16];
	selp.b64 	%rd341, %rd340, 0, %p186;
	cvt.u32.u64 	%r785, %rd341;
	cvt.u64.u32 	%rd342, %r6;
	add.s64 	%rd343, %rd341, %rd342;
	mov.u32 	%r861, %tid.x;
	add.s32 	%r786, %r1, %r6;
	add.s32 	%r787, %r786, %r785;
	shl.b32 	%r788, %r861, 1;
	cvta.to.global.u64 	%rd344, %rd3;
	cvt.u64.u32 	%rd345, %r788;
	add.s32 	%r8, %r787, %r788;
	add.s64 	%rd346, %rd343, %rd345;
	shl.b64 	%rd347, %rd346, 3;
	add.s64 	%rd348, %rd344, %rd347;
	ld.global.v2.f32 	{%f1, %f2}, [%rd348];
	add.s32 	%r9, %r8, 1;
	ld.global.v2.f32 	{%f3, %f4}, [%rd348+8];
	bar.sync 	0;
	add.s64 	%rd349, %rd9, %rd347;
	ld.global.v2.f32 	{%f137, %f138}, [%rd349];
	ld.global.v2.f32 	{%f139, %f140}, [%rd349+8];
	abs.f32 	%f141, %f137;
	abs.f32 	%f142, %f138;
	mov.b32 	%r789, %f142;
	mov.b32 	%r790, %f141;
	min.s32 	%r791, %r789, %r790;
	mov.b32 	%f143, %r791;
	max.s32 	%r792, %r790, %r789;
	mov.b32 	%f144, %r792;
	and.b32  	%r793, %r792, -33554432;
	xor.b32  	%r794, %r793, 2122317824;
	mov.b32 	%f145, %r794;
	mul.f32 	%f146, %f143, %f145;
	mul.f32 	%f147, %f144, %f145;
	mul.f32 	%f148, %f146, %f146;
	fma.rn.f32 	%f149, %f147, %f147, %f148;
	sqrt.rn.f32 	%f150, %f149;
	or.b32  	%r795, %r793, 8388608;
	mov.b32 	%f151, %r795;
	mul.f32 	%f152, %f150, %f151;
	setp.eq.f32 	%p187, %f143, 0f00000000;
	selp.f32 	%f153, %f144, %f152, %p187;
	setp.eq.f32 	%p188, %f143, 0f7F800000;
	setp.gt.f32 	%p189, %f153, 0f40A00000;
	or.pred  	%p1, %p188, %p189;
	selp.u32 	%r10, 1, 0, %p1;
	abs.f32 	%f155, %f139;
	abs.f32 	%f156, %f140;
	mov.b32 	%r796, %f156;
	mov.b32 	%r797, %f155;
	min.s32 	%r798, %r796, %r797;
	mov.b32 	%f157, %r798;
	max.s32 	%r799, %r797, %r796;
	mov.b32 	%f158, %r799;
	and.b32  	%r800, %r799, -33554432;
	xor.b32  	%r801, %r800, 2122317824;
	mov.b32 	%f159, %r801;
	mul.f32 	%f160, %f157, %f159;
	mul.f32 	%f161, %f158, %f159;
	mul.f32 	%f162, %f160, %f160;
	fma.rn.f32 	%f163, %f161, %f161, %f162;
	sqrt.rn.f32 	%f164, %f163;
	or.b32  	%r802, %r800, 8388608;
	mov.b32 	%f165, %r802;
	mul.f32 	%f166, %f164, %f165;
	setp.eq.f32 	%p190, %f157, 0f00000000;
	selp.f32 	%f167, %f158, %f166, %p190;
	setp.eq.f32 	%p191, %f157, 0f7F800000;
	setp.gt.f32 	%p192, %f167, 0f40A00000;
	or.pred  	%p2, %p191, %p192;
	selp.u32 	%r803, 1, 0, %p2;
	bar.sync 	0;
	add.s32 	%r759, %r10, %r803;
	shr.u32 	%r12, %r861, 5;
	// begin inline asm
	mov.u32 %r754, %laneid;
	// end inline asm
	mov.b32 	%r757, 1;
	mov.b32 	%r782, 0;
	mov.b32 	%r784, -1;
	// begin inline asm
	{  .reg .s32 r0;  .reg .pred p;  shfl.sync.up.b32 r0|p, %r759, %r757, %r782, %r784;  @p add.s32 r0, r0, %r759;  mov.s32 %r755, r0;}
	// end inline asm
	mov.b32 	%r763, 2;
	// begin inline asm
	{  .reg .s32 r0;  .reg .pred p;  shfl.sync.up.b32 r0|p, %r755, %r763, %r782, %r784;  @p add.s32 r0, r0, %r755;  mov.s32 %r761, r0;}
	// end inline asm
	mov.b32 	%r769, 4;
	// begin inline asm
	{  .reg .s32 r0;  .reg .pred p;  shfl.sync.up.b32 r0|p, %r761, %r769, %r782, %r784;  @p add.s32 r0, r0, %r761;  mov.s32 %r767, r0;}
	// end inline asm
	mov.b32 	%r775, 8;
	// begin inline asm
	{  .reg .s32 r0;  .reg .pred p;  shfl.sync.up.b32 r0|p, %r767, %r775, %r782, %r784;  @p add.s32 r0, r0, %r767;  mov.s32 %r773, r0;}
	// end inline asm
	mov.b32 	%r781, 16;
	// begin inline asm
	{  .reg .s32 r0;  .reg .pred p;  shfl.sync.up.b32 r0|p, %r773, %r781, %r782, %r784;  @p add.s32 r0, r0, %r773;  mov.s32 %r779, r0;}
	// end inline asm
	setp.ne.s32 	%p193, %r754, 31;
	@%p193 bra 	$L__BB5_4;
	shl.b32 	%r804, %r12, 2;
	mov.u32 	%r805, _ZZN3cub18CUB_300001_SM_10006detail6select23DeviceSelectSweepKernelINS2_10policy_hubIN4cuda3std3__45tupleIJiN6thrust24THRUST_300001_SM_1000_NS7complexIfEEEEESC_iLb0ELNS0_10SelectImplE0EE10Policy1000ENSA_12zip_iteratorINS8_IJNSA_17counting_iteratorIiNSA_11use_defaultESJ_SJ_EENSA_6detail15normal_iteratorINSA_10device_ptrISC_EEEEEEEEESP_NSH_INS8_IJNSM_INSN_IiEEEESP_EEEEEPlNS0_13ScanTileStateIiLb1EEE14greater_than_5NS0_8NullTypeEiNS2_19streaming_context_tIlLb1EEELSE_0EEEvT0_T1_T2_T3_T4_T5_T6_T7_iT8_NS1_7vsmem_tEE19static_temp_storage;
	add.s32 	%r806, %r805, %r804;
	st.shared.u32 	[%r806], %r779;
$L__BB5_4:
	bar.sync 	0;
	ld.shared.v4.u32 	{%r15, %r16, %r17, %r18}, [_ZZN3cub18CUB_300001_SM_10006detail6select23DeviceSelectSweepKernelINS2_10policy_hubIN4cuda3std3__45tupleIJiN6thrust24THRUST_300001_SM_1000_NS7complexIfEEEEESC_iLb0ELNS0_10SelectImplE0EE10Policy1000ENSA_12zip_iteratorINS8_IJNSA_17counting_iteratorIiNSA_11use_defaultESJ_SJ_EENSA_6detail15normal_iteratorINSA_10device_ptrISC_EEEEEEEEESP_NSH_INS8_IJNSM_INSN_IiEEEESP_EEEEEPlNS0_13ScanTileStateIiLb1EEE14greater_than_5NS0_8NullTypeEiNS2_19streaming_context_tIlLb1EEELSE_0EEEvT0_T1_T2_T3_T4_T5_T6_T7_iT8_NS1_7vsmem_tEE19static_temp_storage];
	add.s32 	%r807, %r16, %r15;
	setp.eq.s32 	%p194, %r12, 2;
	selp.b32 	%r808, %r807, %r15, %p194;
	add.s32 	%r809, %r807, %r17;
	setp.eq.s32 	%p195, %r12, 3;
	selp.b32 	%r810, %r809, %r808, %p195;
	add.s32 	%r19, %r809, %r18;
	setp.lt.u32 	%p196, %r861, 32;
	selp.b32 	%r811, 0, %r810, %p196;
	setp.eq.s32 	%p197, %r754, 0;
	sub.s32 	%r812, %r779, %r759;
	selp.b32 	%r813, 0, %r812, %p197;
	add.s32 	%r20, %r811, %r813;
	add.s32 	%r21, %r20, %r10;
	setp.ne.s32 	%p198, %r861, 0;
	@%p198 bra 	$L__BB5_6;
	add.s64 	%rd350, %rd2, 256;
	mov.b32 	%r814, 101;
	// begin inline asm
	st.relaxed.gpu.v2.u32 [%rd350], {%r814, %r19};
	// end inline asm
$L__BB5_6:
	setp.gt.s32 	%p199, %r19, 128;
	@%p199 bra 	$L__BB5_15;
	ld.param.u64 	%rd351, [%rd1+24];
	cvta.to.global.u64 	%rd10, %rd351;
	@%p1 bra 	$L__BB5_8;
	bra.uni 	$L__BB5_11;
$L__BB5_8:
	setp.ne.s16 	%p200, %rs38, 0;
	mov.b64 	%rd410, 0;
	@%p200 bra 	$L__BB5_10;
	ld.global.u64 	%rd410, [%rd10];
$L__BB5_10:
	cvt.s64.s32 	%rd353, %r20;
	add.s64 	%rd354, %rd410, %rd353;
	shl.b64 	%rd355, %rd354, 2;
	add.s64 	%rd356, %rd7, %rd355;
	shl.b64 	%rd357, %rd354, 3;
	add.s64 	%rd358, %rd8, %rd357;
	st.global.u32 	[%rd356], %r8;
	st.global.v2.f32 	[%rd358], {%f1, %f2};
$L__BB5_11:
	not.pred 	%p201, %p2;
	@%p201 bra 	$L__BB5_215;
	setp.ne.s16 	%p202, %rs38, 0;
	mov.b64 	%rd411, 0;
	@%p202 bra 	$L__BB5_14;
	ld.global.u64 	%rd411, [%rd10];
$L__BB5_14:
	cvt.s64.s32 	%rd360, %r21;
	add.s64 	%rd361, %rd411, %rd360;
	shl.b64 	%rd362, %rd361, 2;
	add.s64 	%rd363, %rd7, %rd362;
	shl.b64 	%rd364, %rd361, 3;
	add.s64 	%rd365, %rd8, %rd364;
	st.global.u32 	[%rd363], %r9;
	st.global.v2.f32 	[%rd365], {%f3, %f4};
	bra.uni 	$L__BB5_215;
$L__BB5_15:
	bar.sync 	0;
	not.pred 	%p203, %p1;
	@%p203 bra 	$L__BB5_17;
	shl.b32 	%r816, %r20, 4;
	mov.u32 	%r817, _ZZN3cub18CUB_300001_SM_10006detail6select23DeviceSelectSweepKernelINS2_10policy_hubIN4cuda3std3__45tupleIJiN6thrust24THRUST_300001_SM_1000_NS7complexIfEEEEESC_iLb0ELNS0_10SelectImplE0EE10Policy1000ENSA_12zip_iteratorINS8_IJNSA_17counting_iteratorIiNSA_11use_defaultESJ_SJ_EENSA_6detail15normal_iteratorINSA_10device_ptrISC_EEEEEEEEESP_NSH_INS8_IJNSM_INSN_IiEEEESP_EEEEEPlNS0_13ScanTileStateIiLb1EEE14greater_than_5NS0_8NullTypeEiNS2_19streaming_context_tIlLb1EEELSE_0EEEvT0_T1_T2_T3_T4_T5_T6_T7_iT8_NS1_7vsmem_tEE19static_temp_storage;
	add.s32 	%r818, %r817, %r816;
	st.shared.u32 	[%r818], %r8;
	st.shared.v2.f32 	[%r818+8], {%f1, %f2};
$L__BB5_17:
	not.pred 	%p204, %p2;
	@%p204 bra 	$L__BB5_19;
	shl.b32 	%r819, %r21, 4;
	mov.u32 	%r820, _ZZN3cub18CUB_300001_SM_10006detail6select23DeviceSelectSweepKernelINS2_10policy_hubIN4cuda3std3__45tupleIJiN6thrust24THRUST_300001_SM_1000_NS7complexIfEEEEESC_iLb0ELNS0_10SelectImplE0EE10Policy1000ENSA_12zip_iteratorINS8_IJNSA_17counting_iteratorIiNSA_11use_defaultESJ_SJ_EENSA_6detail15normal_iteratorINSA_10device_ptrISC_EEEEEEEEESP_NSH_INS8_IJNSM_INSN_IiEEEESP_EEEEEPlNS0_13ScanTileStateIiLb1EEE14greater_than_5NS0_8NullTypeEiNS2_19streaming_context_tIlLb1EEELSE_0EEEvT0_T1_T2_T3_T4_T5_T6_T7_iT8_NS1_7vsmem_tEE19static_temp_storage;
	add.s32 	%r821, %r820, %r819;
	st.shared.u32 	[%r821], %r9;
	st.shared.v2.f32 	[%r821+8], {%f3, %f4};
$L__BB5_19:
	bar.sync 	0;
	setp.ge.u32 	%p205, %r861, %r19;
	@%p205 bra 	$L__BB5_215;
	ld.param.u64 	%rd366, [%rd1+24];
	cvta.to.global.u64 	%rd11, %rd366;
	add.s32 	%r822, %r16, %r17;
	add.s32 	%r823, %r822, %r18;
	add.s32 	%r824, %r823, %r15;
	not.b32 	%r825, %r861;
	add.s32 	%r22, %r824, %r825;
	and.b32  	%r826, %r22, 384;
	setp.eq.s32 	%p206, %r826, 384;
	@%p206 bra 	$L__BB5_25;
	shl.b32 	%r827, %r861, 4;
	mov.u32 	%r828, _ZZN3cub18CUB_300001_SM_10006detail6select23DeviceSelectSweepKernelINS2_10policy_hubIN4cuda3std3__45tupleIJiN6thrust24THRUST_300001_SM_1000_NS7complexIfEEEEESC_iLb0ELNS0_10SelectImplE0EE10Policy1000ENSA_12zip_iteratorINS8_IJNSA_17counting_iteratorIiNSA_11use_defaultESJ_SJ_EENSA_6detail15normal_iteratorINSA_10device_ptrISC_EEEEEEEEESP_NSH_INS8_IJNSM_INSN_IiEEEESP_EEEEEPlNS0_13ScanTileStateIiLb1EEE14greater_than_5NS0_8NullTypeEiNS2_19streaming_context_tIlLb1EEELSE_0EEEvT0_T1_T2_T3_T4_T5_T6_T7_iT8_NS1_7vsmem_tEE19static_temp_storage;
	add.s32 	%r860, %r828, %r827;
	cvt.u64.u32 	%rd402, %r861;
	shr.u32 	%r829, %r22, 7;
	add.s32 	%r830, %r829, 1;
	and.b32  	%r831, %r830, 3;
	neg.s32 	%r859, %r831;
$L__BB5_22:
	.pragma "nounroll";
	setp.ne.s16 	%p207, %rs38, 0;
	mov.b64 	%rd403, 0;
	@%p207 bra 	$L__BB5_24;
	ld.global.u64 	%rd403, [%rd11];
$L__BB5_24:
	add.s64 	%rd368, %rd403, %rd402;
	shl.b64 	%rd369, %rd368, 2;
	add.s64 	%rd370, %rd7, %rd369;
	shl.b64 	%rd371, %rd368, 3;
	add.s64 	%rd372, %rd8, %rd371;
	.pragma "used_bytes_mask 65295";
	ld.shared.v4.u32 	{%r832, %r833, %r834, %r835}, [%r860];
	st.global.u32 	[%rd370], %r832;
	st.global.v2.u32 	[%rd372], {%r834, %r835};
	add.s64 	%rd402, %rd402, 128;
	cvt.u32.u64 	%r861, %rd402;
	add.s32 	%r860, %r860, 2048;
	add.s32 	%r859, %r859, 1;
	setp.ne.s32 	%p208, %r859, 0;
	@%p208 bra 	$L__BB5_22;
$L__BB5_25:
	setp.lt.u32 	%p209, %r22, 384;
	@%p209 bra 	$L__BB5_215;
	cvt.u64.u32 	%rd404, %r861;
	mul.wide.u32 	%rd405, %r861, 4;
	shl.b32 	%r836, %r861, 4;
	mov.u32 	%r837, _ZZN3cub18CUB_300001_SM_10006detail6select23DeviceSelectSweepKernelINS2_10policy_hubIN4cuda3std3__45tupleIJiN6thrust24THRUST_300001_SM_1000_NS7complexIfEEEEESC_iLb0ELNS0_10SelectImplE0EE10Policy1000ENSA_12zip_iteratorINS8_IJNSA_17counting_iteratorIiNSA_11use_defaultESJ_SJ_EENSA_6detail15normal_iteratorINSA_10device_ptrISC_EEEEEEEEESP_NSH_INS8_IJNSM_INSN_IiEEEESP_EEEEEPlNS0_13ScanTileStateIiLb1EEE14greater_than_5NS0_8NullTypeEiNS2_19streaming_context_tIlLb1EEELSE_0EEEvT0_T1_T2_T3_T4_T5_T6_T7_iT8_NS1_7vsmem_tEE19static_temp_storage;
	add.s32 	%r838, %r836, %r837;
	add.s32 	%r862, %r838, 4096;
$L__BB5_27:
	setp.ne.s16 	%p210, %rs38, 0;
	mov.b64 	%rd406, 0;
	@%p210 bra 	$L__BB5_29;
	ld.global.u64 	%rd406, [%rd11];
$L__BB5_29:
	setp.ne.s16 	%p211, %rs38, 0;
	shl.b64 	%rd375, %rd406, 2;
	add.s64 	%rd376, %rd405, %rd375;
	add.s64 	%rd377, %rd7, %rd376;
	add.s64 	%rd378, %rd406, %rd404;
	shl.b64 	%rd379, %rd378, 3;
	add.s64 	%rd380, %rd8, %rd379;
	.pragma "used_bytes_mask 65295";
	ld.shared.v4.u32 	{%r839, %r840, %r841, %r842}, [%r862+-4096];
	st.global.u32 	[%rd377], %r839;
	st.global.v2.u32 	[%rd380], {%r841, %r842};
	mov.b64 	%rd407, 0;
	@%p211 bra 	$L__BB5_31;
	ld.global.u64 	%rd407, [%rd11];
$L__BB5_31:
	setp.ne.s16 	%p212, %rs38, 0;
	shl.b64 	%rd382, %rd407, 2;
	add.s64 	%rd383, %rd405, %rd382;
	add.s64 	%rd384, %rd7, %rd383;
	add.s64 	%rd385, %rd407, %rd404;
	shl.b64 	%rd386, %rd385, 3;
	add.s64 	%rd387, %rd8, %rd386;
	.pragma "used_bytes_mask 65295";
	ld.shared.v4.u32 	{%r843, %r844, %r845, %r846}, [%r862+-2048];
	st.global.u32 	[%rd384+512], %r843;
	st.global.v2.u32 	[%rd387+1024], {%r845, %r846};
	mov.b64 	%rd408, 0;
	@%p212 bra 	$L__BB5_33;
	ld.global.u64 	%rd408, [%rd11];
$L__BB5_33:
	setp.ne.s16 	%p213, %rs38, 0;
	shl.b64 	%rd389, %rd408, 2;
	add.s64 	%rd390, %rd405, %rd389;
	add.s64 	%rd391, %rd7, %rd390;
	add.s64 	%rd392, %rd408, %rd404;
	shl.b64 	%rd393, %rd392, 3;
	add.s64 	%rd394, %rd8, %rd393;
	.pragma "used_bytes_mask 65295";
	ld.shared.v4.u32 	{%r847, %r848, %r849, %r850}, [%r862];
	st.global.u32 	[%rd391+1024], %r847;
	st.global.v2.u32 	[%rd394+2048], {%r849, %r850};
	mov.b64 	%rd409, 0;
	@%p213 bra 	$L__BB5_35;
	ld.global.u64 	%rd409, [%rd11];
$L__BB5_35:
	shl.b64 	%rd395, %rd409, 2;
	add.s64 	%rd396, %rd405, %rd395;
	add.s64 	%rd397, %rd7, %rd396;
	add.s64 	%rd398, %rd409, %rd404;
	shl.b64 	%rd399, %rd398, 3;
	add.s64 	%rd400, %rd8, %rd399;
	.pragma "used_bytes_mask 65295";
	ld.shared.v4.u32 	{%r851, %r852, %r853, %r854}, [%r862+2048];
	st.global.u32 	[%rd397+1536], %r851;
	st.global.v2.u32 	[%rd400+3072], {%r853, %r854};
	add.s64 	%rd404, %rd404, 512;
	cvt.u32.u64 	%r855, %rd404;
	add.s64 	%rd405, %rd405, 2048;
	add.s32 	%r862, %r862, 8192;
	setp.lt.s32 	%p214, %r855, %r19;
	@%p214 bra 	$L__BB5_27;
	bra.uni 	$L__BB5_215;
$L__BB5_36:
	ld.param.u8 	%rs30, [%rd1];
	setp.eq.s16 	%p127, %rs30, 0;
	ld.param.u64 	%rd272, [%rd1+16];
	selp.b64 	%rd273, %rd272, 0, %p127;
	cvt.u32.u64 	%r573, %rd273;
	cvt.s64.s32 	%rd274, %r6;
	add.s64 	%rd275, %rd273, %rd274;
	mov.u32 	%r874, %tid.x;
	add.s32 	%r574, %r1, %r6;
	add.s32 	%r575, %r574, %r573;
	shl.b32 	%r576, %r874, 1;
	cvta.to.global.u64 	%rd276, %rd3;
	cvt.u64.u32 	%rd277, %r576;
	add.s32 	%r35, %r575, %r576;
	add.s64 	%rd278, %rd275, %rd277;
	shl.b64 	%rd279, %rd278, 3;
	add.s64 	%rd280, %rd276, %rd279;
	ld.global.v2.f32 	{%f5, %f6}, [%rd280];
	add.s32 	%r36, %r35, 1;
	ld.global.v2.f32 	{%f7, %f8}, [%rd280+8];
	bar.sync 	0;
	add.s64 	%rd281, %rd9, %rd279;
	ld.global.v2.f32 	{%f105, %f106}, [%rd281];
	ld.global.v2.f32 	{%f107, %f108}, [%rd281+8];
	abs.f32 	%f109, %f105;
	abs.f32 	%f110, %f106;
	mov.b32 	%r577, %f110;
	mov.b32 	%r578, %f109;
	min.s32 	%r579, %r577, %r578;
	mov.b32 	%f111, %r579;
	max.s32 	%r580, %r578, %r577;
	mov.b32 	%f112, %r580;
	and.b32  	%r581, %r580, -33554432;
	xor.b32  	%r582, %r581, 2122317824;
	mov.b32 	%f113, %r582;
	mul.f32 	%f114, %f111, %f113;
	mul.f32 	%f115, %f112, %f113;
	mul.f32 	%f116, %f114, %f114;
	fma.rn.f32 	%f117, %f115, %f115, %f116;
	sqrt.rn.f32 	%f118, %f117;
	or.b32  	%r583, %r581, 8388608;
	mov.b32 	%f119, %r583;
	mul.f32 	%f120, %f118, %f119;
	setp.eq.f32 	%p128, %f111, 0f00000000;
	selp.f32 	%f121, %f112, %f120, %p128;
	setp.eq.f32 	%p129, %f111, 0f7F800000;
	setp.gt.f32 	%p130, %f121, 0f40A00000;
	or.pred  	%p3, %p129, %p130;
	selp.u32 	%r584, 1, 0, %p3;
	abs.f32 	%f123, %f107;
	abs.f32 	%f124, %f108;
	mov.b32 	%r585, %f124;
	mov.b32 	%r586, %f123;
	min.s32 	%r587, %r585, %r586;
	mov.b32 	%f125, %r587;
	max.s32 	%r588, %r586, %r585;
	mov.b32 	%f126, %r588;
	and.b32  	%r589, %r588, -33554432;
	xor.b32  	%r590, %r589, 2122317824;
	mov.b32 	%f127, %r590;
	mul.f32 	%f128, %f125, %f127;
	mul.f32 	%f129, %f126, %f127;
	mul.f32 	%f130, %f128, %f128;
	fma.rn.f32 	%f131, %f129, %f129, %f130;
	sqrt.rn.f32 	%f132, %f131;
	or.b32  	%r591, %r589, 8388608;
	mov.b32 	%f133, %r591;
	mul.f32 	%f134, %f132, %f133;
	setp.eq.f32 	%p131, %f125, 0f00000000;
	selp.f32 	%f135, %f126, %f134, %p131;
	setp.eq.f32 	%p132, %f125, 0f7F800000;
	setp.gt.f32 	%p133, %f135, 0f40A00000;
	or.pred  	%p4, %p132, %p133;
	selp.u32 	%r592, 1, 0, %p4;
	bar.sync 	0;
	add.s32 	%r547, %r584, %r592;
	shr.u32 	%r38, %r874, 5;
	// begin inline asm
	mov.u32 %r542, %laneid;
	// end inline asm
	mov.b32 	%r545, 1;
	mov.b32 	%r570, 0;
	mov.b32 	%r572, -1;
	// begin inline asm
	{  .reg .s32 r0;  .reg .pred p;  shfl.sync.up.b32 r0|p, %r547, %r545, %r570, %r572;  @p add.s32 r0, r0, %r547;  mov.s32 %r543, r0;}
	// end inline asm
	mov.b32 	%r551, 2;
	// begin inline asm
	{  .reg .s32 r0;  .reg .pred p;  shfl.sync.up.b32 r0|p, %r543, %r551, %r570, %r572;  @p add.s32 r0, r0, %r543;  mov.s32 %r549, r0;}
	// end inline asm
	mov.b32 	%r557, 4;
	// begin inline asm
	{  .reg .s32 r0;  .reg .pred p;  shfl.sync.up.b32 r0|p, %r549, %r557, %r570, %r572;  @p add.s32 r0, r0, %r549;  mov.s32 %r555, r0;}
	// end inline asm
	mov.b32 	%r563, 8;
	// begin inline asm
	{  .reg .s32 r0;  .reg .pred p;  shfl.sync.up.b32 r0|p, %r555, %r563, %r570, %r572;  @p add.s32 r0, r0, %r555;  mov.s32 %r561, r0;}
	// end inline asm
	mov.b32 	%r569, 16;
	// begin inline asm
	{  .reg .s32 r0;  .reg .pred p;  shfl.sync.up.b32 r0|p, %r561, %r569, %r570, %r572;  @p add.s32 r0, r0, %r561;  mov.s32 %r567, r0;}
	// end inline asm
	setp.ne.s32 	%p134, %r542, 31;
	@%p134 bra 	$L__BB5_38;
	shl.b32 	%r593, %r38, 2;
	mov.u32 	%r594, _ZZN3cub18CUB_300001_SM_10006detail6select23DeviceSelectSweepKernelINS2_10policy_hubIN4cuda3std3__45tupleIJiN6thrust24THRUST_300001_SM_1000_NS7complexIfEEEEESC_iLb0ELNS0_10SelectImplE0EE10Policy1000ENSA_12zip_iteratorINS8_IJNSA_17counting_iteratorIiNSA_11use_defaultESJ_SJ_EENSA_6detail15normal_iteratorINSA_10device_ptrISC_EEEEEEEEESP_NSH_INS8_IJNSM_INSN_IiEEEESP_EEEEEPlNS0_13ScanTileStateIiLb1EEE14greater_than_5NS0_8NullTypeEiNS2_19streaming_context_tIlLb1EEELSE_0EEEvT0_T1_T2_T3_T4_T5_T6_T7_iT8_NS1_7vsmem_tEE19static_temp_storage;
	add.s32 	%r595, %r594, %r593;
	st.shared.u32 	[%r595], %r567;
$L__BB5_38:
	sub.s32 	%r596, %r567, %r547;
	bar.sync 	0;
	ld.shared.v4.u32 	{%r597, %r598, %r599, %r600}, [_ZZN3cub18CUB_300001_SM_10006detail6select23DeviceSelectSweepKernelINS2_10policy_hubIN4cuda3std3__45tupleIJiN6thrust24THRUST_300001_SM_1000_NS7complexIfEEEEESC_iLb0ELNS0_10SelectImplE0EE10Policy1000ENSA_12zip_iteratorINS8_IJNSA_17counting_iteratorIiNSA_11use_defaultESJ_SJ_EENSA_6detail15normal_iteratorINSA_10device_ptrISC_EEEEEEEEESP_NSH_INS8_IJNSM_INSN_IiEEEESP_EEEEEPlNS0_13ScanTileStateIiLb1EEE14greater_than_5NS0_8NullTypeEiNS2_19streaming_context_tIlLb1EEELSE_0EEEvT0_T1_T2_T3_T4_T5_T6_T7_iT8_NS1_7vsmem_tEE19static_temp_storage];
	add.s32 	%r601, %r598, %r597;
	setp.eq.s32 	%p135, %r38, 2;
	selp.b32 	%r602, %r601, %r597, %p135;
	add.s32 	%r603, %r601, %r599;
	setp.eq.s32 	%p136, %r38, 3;
	selp.b32 	%r604, %r603, %r602, %p136;
	add.s32 	%r41, %r603, %r600;
	setp.gt.u32 	%p137, %r874, 31;
	setp.lt.u32 	%p138, %r874, 32;
	setp.eq.s32 	%p139, %r542, 0;
	selp.b32 	%r605, 0, %r596, %p139;
	add.s32 	%r870, %r604, %r605;
	selp.b32 	%r43, %r596, %r870, %p138;
	@%p137 bra 	$L__BB5_63;
	setp.ne.s32 	%p140, %r874, 0;
	mul.wide.s32 	%rd282, %r5, 8;
	add.s64 	%rd35, %rd2, %rd282;
	@%p140 bra 	$L__BB5_41;
	st.shared.u32 	[_ZZN3cub18CUB_300001_SM_10006detail6select23DeviceSelectSweepKernelINS2_10policy_hubIN4cuda3std3__45tupleIJiN6thrust24THRUST_300001_SM_1000_NS7complexIfEEEEESC_iLb0ELNS0_10SelectImplE0EE10Policy1000ENSA_12zip_iteratorINS8_IJNSA_17counting_iteratorIiNSA_11use_defaultESJ_SJ_EENSA_6detail15normal_iteratorINSA_10device_ptrISC_EEEEEEEEESP_NSH_INS8_IJNSM_INSN_IiEEEESP_EEEEEPlNS0_13ScanTileStateIiLb1EEE14greater_than_5NS0_8NullTypeEiNS2_19streaming_context_tIlLb1EEELSE_0EEEvT0_T1_T2_T3_T4_T5_T6_T7_iT8_NS1_7vsmem_tEE19static_temp_storage+44], %r41;
	add.s64 	%rd283, %rd35, 256;
	mov.b32 	%r606, 100;
	// begin inline asm
	st.relaxed.gpu.v2.u32 [%rd283], {%r606, %r41};
	// end inline asm
$L__BB5_41:
	not.b32 	%r608, %r874;
	add.s32 	%r867, %r5, %r608;
	mov.u32 	%r45, %nctaid.x;
	setp.gt.u32 	%p141, %r45, 499;
	@%p141 bra 	$L__BB5_43;
	membar.cta;
	bra.uni 	$L__BB5_44;
$L__BB5_43:
	mov.b32 	%r609, 450;
	// begin inline asm
	nanosleep.u32 %r609;
	// end inline asm
$L__BB5_44:
	mul.wide.s32 	%rd285, %r867, 8;
	add.s64 	%rd286, %rd2, %rd285;
	add.s64 	%rd284, %rd286, 256;
	// begin inline asm
	ld.relaxed.gpu.v2.u32 {%r868, %r864}, [%rd284];
	// end inline asm
$L__BB5_45:
	setp.eq.s32 	%p142, %r868, 99;
	mov.b32 	%r612, -1;
	vote.sync.any.pred 	%p143, %p142, %r612;
	not.pred 	%p144, %p143;
	@%p144 bra 	$L__BB5_50;
	setp.gt.u32 	%p185, %r45, 499;
	@%p185 bra 	$L__BB5_48;
	membar.cta;
	bra.uni 	$L__BB5_49;
$L__BB5_48:
	mov.b32 	%r751, 350;
	// begin inline asm
	nanosleep.u32 %r751;
	// end inline asm
$L__BB5_49:
	// begin inline asm
	ld.relaxed.gpu.v2.u32 {%r868, %r864}, [%rd284];
	// end inline asm
	bra.uni 	$L__BB5_45;
$L__BB5_50:
	setp.eq.s32 	%p145, %r868, 101;
	mov.b32 	%r639, -1;
	vote.sync.ballot.b32 	%r640, %p145, %r639;
	// begin inline asm
	mov.u32 %r614, %lanemask_ge;
	// end inline asm
	and.b32  	%r641, %r640, %r614;
	or.b32  	%r642, %r641, -2147483648;
	add.s32 	%r643, %r642, -1;
	not.b32 	%r644, %r642;
	and.b32  	%r645, %r644, %r643;
	popc.b32 	%r618, %r645;
	mov.b32 	%r617, 1;
	// begin inline asm
	shfl.sync.down.b32 %r615, %r864, %r617, %r618, %r639;
	// end inline asm
	setp.lt.s32 	%p147, %r542, %r618;
	selp.b32 	%r646, %r615, 0, %p147;
	add.s32 	%r621, %r646, %r864;
	mov.b32 	%r622, 2;
	// begin inline asm
	shfl.sync.down.b32 %r620, %r621, %r622, %r618, %r639;
	// end inline asm
	add.s32 	%r647, %r542, 2;
	setp.gt.s32 	%p148, %r647, %r618;
	selp.b32 	%r648, 0, %r620, %p148;
	add.s32 	%r626, %r621, %r648;
	mov.b32 	%r627, 4;
	// begin inline asm
	shfl.sync.down.b32 %r625, %r626, %r627, %r618, %r639;
	// end inline asm
	add.s32 	%r649, %r542, 4;
	setp.gt.s32 	%p149, %r649, %r618;
	selp.b32 	%r650, 0, %r625, %p149;
	add.s32 	%r631, %r626, %r650;
	mov.b32 	%r632, 8;
	// begin inline asm
	shfl.sync.down.b32 %r630, %r631, %r632, %r618, %r639;
	// end inline asm
	add.s32 	%r651, %r542, 8;
	setp.gt.s32 	%p150, %r651, %r618;
	selp.b32 	%r652, 0, %r630, %p150;
	add.s32 	%r636, %r631, %r652;
	mov.b32 	%r637, 16;
	// begin inline asm
	shfl.sync.down.b32 %r635, %r636, %r637, %r618, %r639;
	// end inline asm
	add.s32 	%r653, %r542, 16;
	setp.gt.s32 	%p151, %r653, %r618;
	selp.b32 	%r654, 0, %r635, %p151;
	add.s32 	%r865, %r636, %r654;
	add.s64 	%rd37, %rd2, 256;
$L__BB5_51:
	setp.ne.s32 	%p152, %r868, 101;
	mov.b32 	%r655, -1;
	vote.sync.all.pred 	%p153, %p152, %r655;
	not.pred 	%p154, %p153;
	@%p154 bra 	$L__BB5_59;
	mul.wide.s32 	%rd336, %r867, 8;
	add.s64 	%rd337, %rd37, %rd336;
	add.s64 	%rd335, %rd337, -256;
	// begin inline asm
	ld.relaxed.gpu.v2.u32 {%r868, %r869}, [%rd335];
	// end inline asm
$L__BB5_53:
	setp.eq.s32 	%p174, %r868, 99;
	mov.b32 	%r705, -1;
	vote.sync.any.pred 	%p175, %p174, %r705;
	not.pred 	%p176, %p175;
	@%p176 bra 	$L__BB5_58;
	setp.gt.u32 	%p184, %r45, 499;
	@%p184 bra 	$L__BB5_56;
	membar.cta;
	bra.uni 	$L__BB5_57;
$L__BB5_56:
	mov.b32 	%r748, 350;
	// begin inline asm
	nanosleep.u32 %r748;
	// end inline asm
$L__BB5_57:
	// begin inline asm
	ld.relaxed.gpu.v2.u32 {%r868, %r869}, [%rd335];
	// end inline asm
	bra.uni 	$L__BB5_53;
$L__BB5_58:
	setp.eq.s32 	%p177, %r868, 101;
	mov.b32 	%r731, -1;
	vote.sync.ballot.b32 	%r732, %p177, %r731;
	and.b32  	%r733, %r732, %r614;
	or.b32  	%r734, %r733, -2147483648;
	add.s32 	%r735, %r734, -1;
	not.b32 	%r736, %r734;
	and.b32  	%r737, %r736, %r735;
	popc.b32 	%r710, %r737;
	mov.b32 	%r709, 1;
	// begin inline asm
	shfl.sync.down.b32 %r707, %r869, %r709, %r710, %r731;
	// end inline asm
	setp.lt.s32 	%p179, %r542, %r710;
	selp.b32 	%r738, %r707, 0, %p179;
	add.s32 	%r713, %r738, %r869;
	mov.b32 	%r714, 2;
	// begin inline asm
	shfl.sync.down.b32 %r712, %r713, %r714, %r710, %r731;
	// end inline asm
	setp.gt.s32 	%p180, %r647, %r710;
	selp.b32 	%r740, 0, %r712, %p180;
	add.s32 	%r718, %r713, %r740;
	mov.b32 	%r719, 4;
	// begin inline asm
	shfl.sync.down.b32 %r717, %r718, %r719, %r710, %r731;
	// end inline asm
	add.s32 	%r741, %r542, 4;
	setp.gt.s32 	%p181, %r741, %r710;
	selp.b32 	%r742, 0, %r717, %p181;
	add.s32 	%r723, %r718, %r742;
	mov.b32 	%r724, 8;
	// begin inline asm
	shfl.sync.down.b32 %r722, %r723, %r724, %r710, %r731;
	// end inline asm
	add.s32 	%r743, %r542, 8;
	setp.gt.s32 	%p182, %r743, %r710;
	selp.b32 	%r744, 0, %r722, %p182;
	add.s32 	%r728, %r723, %r744;
	mov.b32 	%r729, 16;
	// begin inline asm
	shfl.sync.down.b32 %r727, %r728, %r729, %r710, %r731;
	// end inline asm
	add.s32 	%r745, %r542, 16;
	setp.gt.s32 	%p183, %r745, %r710;
	selp.b32 	%r746, 0, %r727, %p183;
	add.s32 	%r747, %r746, %r865;
	add.s32 	%r865, %r747, %r728;
	add.s32 	%r867, %r867, -32;
	bra.uni 	$L__BB5_51;
$L__BB5_59:
	setp.ne.s32 	%p155, %r874, 0;
	@%p155 bra 	$L__BB5_61;
	add.s32 	%r658, %r865, %r41;
	add.s64 	%rd287, %rd35, 256;
	mov.b32 	%r657, 101;
	// begin inline asm
	st.relaxed.gpu.v2.u32 [%rd287], {%r657, %r658};
	// end inline asm
	st.shared.u32 	[_ZZN3cub18CUB_300001_SM_10006detail6select23DeviceSelectSweepKernelINS2_10policy_hubIN4cuda3std3__45tupleIJiN6thrust24THRUST_300001_SM_1000_NS7complexIfEEEEESC_iLb0ELNS0_10SelectImplE0EE10Policy1000ENSA_12zip_iteratorINS8_IJNSA_17counting_iteratorIiNSA_11use_defaultESJ_SJ_EENSA_6detail15normal_iteratorINSA_10device_ptrISC_EEEEEEEEESP_NSH_INS8_IJNSM_INSN_IiEEEESP_EEEEEPlNS0_13ScanTileStateIiLb1EEE14greater_than_5NS0_8NullTypeEiNS2_19streaming_context_tIlLb1EEELSE_0EEEvT0_T1_T2_T3_T4_T5_T6_T7_iT8_NS1_7vsmem_tEE19static_temp_storage+36], %r865;
	st.shared.u32 	[_ZZN3cub18CUB_300001_SM_10006detail6select23DeviceSelectSweepKernelINS2_10policy_hubIN4cuda3std3__45tupleIJiN6thrust24THRUST_300001_SM_1000_NS7complexIfEEEEESC_iLb0ELNS0_10SelectImplE0EE10Policy1000ENSA_12zip_iteratorINS8_IJNSA_17counting_iteratorIiNSA_11use_defaultESJ_SJ_EENSA_6detail15normal_iteratorINSA_10device_ptrISC_EEEEEEEEESP_NSH_INS8_IJNSM_INSN_IiEEEESP_EEEEEPlNS0_13ScanTileStateIiLb1EEE14greater_than_5NS0_8NullTypeEiNS2_19streaming_context_tIlLb1EEELSE_0EEEvT0_T1_T2_T3_T4_T5_T6_T7_iT8_NS1_7vsmem_tEE19static_temp_storage+40], %r658;
$L__BB5_61:
	setp.ne.s32 	%p156, %r542, 0;
	mov.u32 	%r870, %r43;
	@%p156 bra 	$L__BB5_63;
	st.shared.u32 	[_ZZN3cub18CUB_300001_SM_10006detail6select23DeviceSelectSweepKernelINS2_10policy_hubIN4cuda3std3__45tupleIJiN6thrust24THRUST_300001_SM_1000_NS7complexIfEEEEESC_iLb0ELNS0_10SelectImplE0EE10Policy1000ENSA_12zip_iteratorINS8_IJNSA_17counting_iteratorIiNSA_11use_defaultESJ_SJ_EENSA_6detail15normal_iteratorINSA_10device_ptrISC_EEEEEEEEESP_NSH_INS8_IJNSM_INSN_IiEEEESP_EEEEEPlNS0_13ScanTileStateIiLb1EEE14greater_than_5NS0_8NullTypeEiNS2_19streaming_context_tIlLb1EEELSE_0EEEvT0_T1_T2_T3_T4_T5_T6_T7_iT8_NS1_7vsmem_tEE19static_temp_storage+20], %r865;
	mov.u32 	%r870, %r865;
$L__BB5_63:
	mov.u64 	%rd39, %rd120;
	bar.sync 	0;
	setp.eq.s32 	%p157, %r874, 0;
	ld.shared.u32 	%r659, [_ZZN3cub18CUB_300001_SM_10006detail6select23DeviceSelectSweepKernelINS2_10policy_hubIN4cuda3std3__45tupleIJiN6thrust24THRUST_300001_SM_1000_NS7complexIfEEEEESC_iLb0ELNS0_10SelectImplE0EE10Policy1000ENSA_12zip_iteratorINS8_IJNSA_17counting_iteratorIiNSA_11use_defaultESJ_SJ_EENSA_6detail15normal_iteratorINSA_10device_ptrISC_EEEEEEEEESP_NSH_INS8_IJNSM_INSN_IiEEEESP_EEEEEPlNS0_13ScanTileStateIiLb1EEE14greater_than_5NS0_8NullTypeEiNS2_19streaming_context_tIlLb1EEELSE_0EEEvT0_T1_T2_T3_T4_T5_T6_T7_iT8_NS1_7vsmem_tEE19static_temp_storage+20];
	selp.b32 	%r660, 0, %r659, %p157;
	add.s32 	%r70, %r660, %r870;
	add.s32 	%r71, %r70, %r584;
	ld.shared.u32 	%r72, [_ZZN3cub18CUB_300001_SM_10006detail6select23DeviceSelectSweepKernelINS2_10policy_hubIN4cuda3std3__45tupleIJiN6thrust24THRUST_300001_SM_1000_NS7complexIfEEEEESC_iLb0ELNS0_10SelectImplE0EE10Policy1000ENSA_12zip_iteratorINS8_IJNSA_17counting_iteratorIiNSA_11use_defaultESJ_SJ_EENSA_6detail15normal_iteratorINSA_10device_ptrISC_EEEEEEEEESP_NSH_INS8_IJNSM_INSN_IiEEEESP_EEEEEPlNS0_13ScanTileStateIiLb1EEE14greater_than_5NS0_8NullTypeEiNS2_19streaming_context_tIlLb1EEELSE_0EEEvT0_T1_T2_T3_T4_T5_T6_T7_iT8_NS1_7vsmem_tEE19static_temp_storage+44];
	ld.shared.u32 	%r73, [_ZZN3cub18CUB_300001_SM_10006detail6select23DeviceSelectSweepKernelINS2_10policy_hubIN4cuda3std3__45tupleIJiN6thrust24THRUST_300001_SM_1000_NS7complexIfEEEEESC_iLb0ELNS0_10SelectImplE0EE10Policy1000ENSA_12zip_iteratorINS8_IJNSA_17counting_iteratorIiNSA_11use_defaultESJ_SJ_EENSA_6detail15normal_iteratorINSA_10device_ptrISC_EEEEEEEEESP_NSH_INS8_IJNSM_INSN_IiEEEESP_EEEEEPlNS0_13ScanTileStateIiLb1EEE14greater_than_5NS0_8NullTypeEiNS2_19streaming_context_tIlLb1EEELSE_0EEEvT0_T1_T2_T3_T4_T5_T6_T7_iT8_NS1_7vsmem_tEE19static_temp_storage+36];
	setp.gt.s32 	%p158, %r72, 128;
	@%p158 bra 	$L__BB5_72;
	ld.param.u8 	%rs3, [%rd39];
	ld.param.u64 	%rd288, [%rd39+24];
	cvta.to.global.u64 	%rd40, %rd288;
	@%p3 bra 	$L__BB5_65;
	bra.uni 	$L__BB5_68;
$L__BB5_65:
	setp.ne.s16 	%p159, %rs3, 0;
	mov.b64 	%rd417, 0;
	@%p159 bra 	$L__BB5_67;
	ld.global.u64 	%rd417, [%rd40];
$L__BB5_67:
	cvt.s64.s32 	%rd290, %r70;
	add.s64 	%rd291, %rd417, %rd290;
	shl.b64 	%rd292, %rd291, 2;
	add.s64 	%rd293, %rd7, %rd292;
	shl.b64 	%rd294, %rd291, 3;
	add.s64 	%rd295, %rd8, %rd294;
	st.global.u32 	[%rd293], %r35;
	st.global.v2.f32 	[%rd295], {%f5, %f6};
$L__BB5_68:
	not.pred 	%p160, %p4;
	@%p160 bra 	$L__BB5_215;
	setp.ne.s16 	%p161, %rs3, 0;
	mov.b64 	%rd418, 0;
	@%p161 bra 	$L__BB5_71;
	ld.global.u64 	%rd418, [%rd40];
$L__BB5_71:
	cvt.s64.s32 	%rd297, %r71;
	add.s64 	%rd298, %rd418, %rd297;
	shl.b64 	%rd299, %rd298, 2;
	add.s64 	%rd300, %rd7, %rd299;
	shl.b64 	%rd301, %rd298, 3;
	add.s64 	%rd302, %rd8, %rd301;
	st.global.u32 	[%rd300], %r36;
	st.global.v2.f32 	[%rd302], {%f7, %f8};
	bra.uni 	$L__BB5_215;
$L__BB5_72:
	bar.sync 	0;
	not.pred 	%p162, %p3;
	@%p162 bra 	$L__BB5_74;
	sub.s32 	%r662, %r70, %r73;
	shl.b32 	%r663, %r662, 4;
	mov.u32 	%r664, _ZZN3cub18CUB_300001_SM_10006detail6select23DeviceSelectSweepKernelINS2_10policy_hubIN4cuda3std3__45tupleIJiN6thrust24THRUST_300001_SM_1000_NS7complexIfEEEEESC_iLb0ELNS0_10SelectImplE0EE10Policy1000ENSA_12zip_iteratorINS8_IJNSA_17counting_iteratorIiNSA_11use_defaultESJ_SJ_EENSA_6detail15normal_iteratorINSA_10device_ptrISC_EEEEEEEEESP_NSH_INS8_IJNSM_INSN_IiEEEESP_EEEEEPlNS0_13ScanTileStateIiLb1EEE14greater_than_5NS0_8NullTypeEiNS2_19streaming_context_tIlLb1EEELSE_0EEEvT0_T1_T2_T3_T4_T5_T6_T7_iT8_NS1_7vsmem_tEE19static_temp_storage;
	add.s32 	%r665, %r664, %r663;
	st.shared.u32 	[%r665], %r35;
	st.shared.v2.f32 	[%r665+8], {%f5, %f6};
$L__BB5_74:
	not.pred 	%p163, %p4;
	@%p163 bra 	$L__BB5_76;
	sub.s32 	%r666, %r71, %r73;
	shl.b32 	%r667, %r666, 4;
	mov.u32 	%r668, _ZZN3cub18CUB_300001_SM_10006detail6select23DeviceSelectSweepKernelINS2_10policy_hubIN4cuda3std3__45tupleIJiN6thrust24THRUST_300001_SM_1000_NS7complexIfEEEEESC_iLb0ELNS0_10SelectImplE0EE10Policy1000ENSA_12zip_iteratorINS8_IJNSA_17counting_iteratorIiNSA_11use_defaultESJ_SJ_EENSA_6detail15normal_iteratorINSA_10device_ptrISC_EEEEEEEEESP_NSH_INS8_IJNSM_INSN_IiEEEESP_EEEEEPlNS0_13ScanTileStateIiLb1EEE14greater_than_5NS0_8NullTypeEiNS2_19streaming_context_tIlLb1EEELSE_0EEEvT0_T1_T2_T3_T4_T5_T6_T7_iT8_NS1_7vsmem_tEE19static_temp_storage;
	add.s32 	%r669, %r668, %r667;
	st.shared.u32 	[%r669], %r36;
	st.shared.v2.f32 	[%r669+8], {%f7, %f8};
$L__BB5_76:
	bar.sync 	0;
	setp.ge.s32 	%p164, %r874, %r72;
	@%p164 bra 	$L__BB5_215;
	ld.param.u8 	%rs4, [%rd39];
	ld.param.u64 	%rd303, [%rd39+24];
	cvta.to.global.u64 	%rd41, %rd303;
	not.b32 	%r670, %r874;
	add.s32 	%r74, %r72, %r670;
	and.b32  	%r671, %r74, 384;
	setp.eq.s32 	%p165, %r671, 384;
	@%p165 bra 	$L__BB5_82;
	shr.u32 	%r672, %r74, 7;
	add.s32 	%r673, %r672, 1;
	and.b32  	%r674, %r673, 3;
	add.s32 	%r873, %r874, %r73;
	shl.b32 	%r675, %r874, 4;
	mov.u32 	%r676, _ZZN3cub18CUB_300001_SM_10006detail6select23DeviceSelectSweepKernelINS2_10policy_hubIN4cuda3std3__45tupleIJiN6thrust24THRUST_300001_SM_1000_NS7complexIfEEEEESC_iLb0ELNS0_10SelectImplE0EE10Policy1000ENSA_12zip_iteratorINS8_IJNSA_17counting_iteratorIiNSA_11use_defaultESJ_SJ_EENSA_6detail15normal_iteratorINSA_10device_ptrISC_EEEEEEEEESP_NSH_INS8_IJNSM_INSN_IiEEEESP_EEEEEPlNS0_13ScanTileStateIiLb1EEE14greater_than_5NS0_8NullTypeEiNS2_19streaming_context_tIlLb1EEELSE_0EEEvT0_T1_T2_T3_T4_T5_T6_T7_iT8_NS1_7vsmem_tEE19static_temp_storage;
	add.s32 	%r872, %r676, %r675;
	neg.s32 	%r871, %r674;
	shl.b32 	%r677, %r673, 7;
	and.b32  	%r678, %r677, 384;
	add.s32 	%r874, %r874, %r678;
$L__BB5_79:
	.pragma "nounroll";
	setp.ne.s16 	%p166, %rs4, 0;
	mov.b64 	%rd412, 0;
	@%p166 bra 	$L__BB5_81;
	ld.global.u64 	%rd412, [%rd41];
$L__BB5_81:
	cvt.s64.s32 	%rd305, %r873;
	add.s64 	%rd306, %rd412, %rd305;
	shl.b64 	%rd307, %rd306, 2;
	add.s64 	%rd308, %rd7, %rd307;
	shl.b64 	%rd309, %rd306, 3;
	add.s64 	%rd310, %rd8, %rd309;
	.pragma "used_bytes_mask 65295";
	ld.shared.v4.u32 	{%r679, %r680, %r681, %r682}, [%r872];
	st.global.u32 	[%rd308], %r679;
	st.global.v2.u32 	[%rd310], {%r681, %r682};
	add.s32 	%r873, %r873, 128;
	add.s32 	%r872, %r872, 2048;
	add.s32 	%r871, %r871, 1;
	setp.ne.s32 	%p167, %r871, 0;
	@%p167 bra 	$L__BB5_79;
$L__BB5_82:
	setp.lt.u32 	%p168, %r74, 384;
	@%p168 bra 	$L__BB5_215;
	add.s64 	%rd44, %rd7, 1536;
	add.s32 	%r876, %r874, %r73;
	add.s64 	%rd45, %rd8, 3072;
	shl.b32 	%r683, %r874, 4;
	mov.u32 	%r684, _ZZN3cub18CUB_300001_SM_10006detail6select23DeviceSelectSweepKernelINS2_10policy_hubIN4cuda3std3__45tupleIJiN6thrust24THRUST_300001_SM_1000_NS7complexIfEEEEESC_iLb0ELNS0_10SelectImplE0EE10Policy1000ENSA_12zip_iteratorINS8_IJNSA_17counting_iteratorIiNSA_11use_defaultESJ_SJ_EENSA_6detail15normal_iteratorINSA_10device_ptrISC_EEEEEEEEESP_NSH_INS8_IJNSM_INSN_IiEEEESP_EEEEEPlNS0_13ScanTileStateIiLb1EEE14greater_than_5NS0_8NullTypeEiNS2_19streaming_context_tIlLb1EEELSE_0EEEvT0_T1_T2_T3_T4_T5_T6_T7_iT8_NS1_7vsmem_tEE19static_temp_storage;
	add.s32 	%r685, %r683, %r684;
	add.s32 	%r875, %r685, 4096;
$L__BB5_84:
	setp.ne.s16 	%p169, %rs4, 0;
	cvt.s64.s32 	%rd46, %r876;
	mov.b64 	%rd413, 0;
	@%p169 bra 	$L__BB5_86;
	ld.global.u64 	%rd413, [%rd41];
$L__BB5_86:
	setp.ne.s16 	%p170, %rs4, 0;
	add.s64 	%rd313, %rd413, %rd46;
	shl.b64 	%rd314, %rd313, 2;
	add.s64 	%rd315, %rd44, %rd314;
	shl.b64 	%rd316, %rd313, 3;
	add.s64 	%rd317, %rd45, %rd316;
	.pragma "used_bytes_mask 65295";
	ld.shared.v4.u32 	{%r686, %r687, %r688, %r689}, [%r875+-4096];
	st.global.u32 	[%rd315+-1536], %r686;
	st.global.v2.u32 	[%rd317+-3072], {%r688, %r689};
	mov.b64 	%rd414, 0;
	@%p170 bra 	$L__BB5_88;
	ld.global.u64 	%rd414, [%rd41];
$L__BB5_88:
	setp.ne.s16 	%p171, %rs4, 0;
	add.s64 	%rd319, %rd414, %rd46;
	shl.b64 	%rd320, %rd319, 2;
	add.s64 	%rd321, %rd44, %rd320;
	shl.b64 	%rd322, %rd319, 3;
	add.s64 	%rd323, %rd45, %rd322;
	.pragma "used_bytes_mask 65295";
	ld.shared.v4.u32 	{%r690, %r691, %r692, %r693}, [%r875+-2048];
	st.global.u32 	[%rd321+-1024], %r690;
	st.global.v2.u32 	[%rd323+-2048], {%r692, %r693};
	mov.b64 	%rd415, 0;
	@%p171 bra 	$L__BB5_90;
	ld.global.u64 	%rd415, [%rd41];
$L__BB5_90:
	setp.ne.s16 	%p172, %rs4, 0;
	add.s64 	%rd325, %rd415, %rd46;
	shl.b64 	%rd326, %rd325, 2;
	add.s64 	%rd327, %rd44, %rd326;
	shl.b64 	%rd328, %rd325, 3;
	add.s64 	%rd329, %rd45, %rd328;
	.pragma "used_bytes_mask 65295";
	ld.shared.v4.u32 	{%r694, %r695, %r696, %r697}, [%r875];
	st.global.u32 	[%rd327+-512], %r694;
	st.global.v2.u32 	[%rd329+-1024], {%r696, %r697};
	mov.b64 	%rd416, 0;
	@%p172 bra 	$L__BB5_92;
	ld.global.u64 	%rd416, [%rd41];
$L__BB5_92:
	cvt.u32.u64 	%r698, %rd46;
	add.s64 	%rd330, %rd416, %rd46;
	shl.b64 	%rd331, %rd330, 2;
	add.s64 	%rd332, %rd44, %rd331;
	shl.b64 	%rd333, %rd330, 3;
	add.s64 	%rd334, %rd45, %rd333;
	.pragma "used_bytes_mask 65295";
	ld.shared.v4.u32 	{%r699, %r700, %r701, %r702}, [%r875+2048];
	st.global.u32 	[%rd332], %r699;
	st.global.v2.u32 	[%rd334], {%r701, %r702};
	add.s32 	%r874, %r874, 512;
	add.s32 	%r876, %r698, 512;
	add.s32 	%r875, %r875, 8192;
	setp.lt.s32 	%p173, %r874, %r72;
	@%p173 bra 	$L__BB5_84;
	bra.uni 	$L__BB5_215;
$L__BB5_93:
	ld.param.u32 	%r856, [_ZN3cub18CUB_300001_SM_10006detail6select23DeviceSelectSweepKernelINS2_10policy_hubIN4cuda3std3__45tupleIJiN6thrust24THRUST_300001_SM_1000_NS7complexIfEEEEESC_iLb0ELNS0_10SelectImplE0EE10Policy1000ENSA_12zip_iteratorINS8_IJNSA_17counting_iteratorIiNSA_11use_defaultESJ_SJ_EENSA_6detail15normal_iteratorINSA_10device_ptrISC_EEEEEEEEESP_NSH_INS8_IJNSM_INSN_IiEEEESP_EEEEEPlNS0_13ScanTileStateIiLb1EEE14greater_than_5NS0_8NullTypeEiNS2_19streaming_context_tIlLb1EEELSE_0EEEvT0_T1_T2_T3_T4_T5_T6_T7_iT8_NS1_7vsmem_tE_param_7];
	sub.s32 	%r94, %r856, %r6;
	setp.ne.s32 	%p6, %r5, 0;
	@%p6 bra 	$L__BB5_138;
	ld.param.u8 	%rs18, [%rd1];
	setp.eq.s16 	%p80, %rs18, 0;
	ld.param.u64 	%rd198, [%rd1+16];
	selp.b64 	%rd199, %rd198, 0, %p80;
	cvta.to.global.u64 	%rd200, %rd3;
	cvt.u32.u64 	%r433, %rd199;
	cvt.u64.u32 	%rd59, %r6;
	add.s64 	%rd201, %rd199, %rd59;
	mov.u32 	%r884, %tid.x;
	shl.b32 	%r434, %r884, 1;
	add.s32 	%r435, %r1, %r6;
	add.s32 	%r96, %r435, %r433;
	setp.ge.s32 	%p81, %r434, %r94;
	cvt.u64.u32 	%rd60, %r434;
	add.s64 	%rd202, %rd201, %rd60;
	shl.b64 	%rd203, %rd202, 3;
	add.s64 	%rd61, %rd200, %rd203;
	mov.f32 	%f169, 0f00000000;
	mov.b32 	%r878, 0;
	mov.f32 	%f170, %f169;
	@%p81 bra 	$L__BB5_96;
	cvt.u32.u64 	%r436, %rd60;
	add.s32 	%r878, %r96, %r436;
	ld.global.v2.f32 	{%f169, %f170}, [%rd61];
$L__BB5_96:
	cvt.u32.u64 	%r438, %rd60;
	add.s32 	%r99, %r438, 1;
	setp.ge.s32 	%p82, %r99, %r94;
	mov.f32 	%f171, 0f00000000;
	mov.b32 	%r879, 0;
	mov.f32 	%f172, %f171;
	@%p82 bra 	$L__BB5_98;
	add.s32 	%r879, %r96, %r99;
	ld.global.v2.f32 	{%f171, %f172}, [%rd61+8];
$L__BB5_98:
	setp.ge.s32 	%p83, %r438, %r94;
	bar.sync 	0;
	setp.eq.s16 	%p84, %rs18, 0;
	selp.b64 	%rd205, %rd198, 0, %p84;
	add.s64 	%rd206, %rd205, %rd59;
	add.s64 	%rd207, %rd206, %rd60;
	shl.b64 	%rd208, %rd207, 3;
	add.s64 	%rd62, %rd9, %rd208;
	@%p83 bra 	$L__BB5_100;
	ld.global.v2.f32 	{%f173, %f174}, [%rd62];
$L__BB5_100:
	setp.ge.s32 	%p85, %r99, %r94;
	@%p85 bra 	$L__BB5_102;
	ld.global.v2.f32 	{%f175, %f176}, [%rd62+8];
$L__BB5_102:
	setp.ge.s32 	%p86, %r438, %r94;
	mov.b32 	%r880, 1;
	@%p86 bra 	$L__BB5_104;
	abs.f32 	%f77, %f173;
	abs.f32 	%f78, %f174;
	mov.b32 	%r442, %f78;
	mov.b32 	%r443, %f77;
	min.s32 	%r444, %r442, %r443;
	mov.b32 	%f79, %r444;
	max.s32 	%r445, %r443, %r442;
	mov.b32 	%f80, %r445;
	and.b32  	%r446, %r445, -33554432;
	xor.b32  	%r447, %r446, 2122317824;
	mov.b32 	%f81, %r447;
	mul.f32 	%f82, %f79, %f81;
	mul.f32 	%f83, %f80, %f81;
	mul.f32 	%f84, %f82, %f82;
	fma.rn.f32 	%f85, %f83, %f83, %f84;
	sqrt.rn.f32 	%f86, %f85;
	or.b32  	%r448, %r446, 8388608;
	mov.b32 	%f87, %r448;
	mul.f32 	%f88, %f86, %f87;
	setp.eq.f32 	%p87, %f79, 0f00000000;
	selp.f32 	%f89, %f80, %f88, %p87;
	setp.eq.f32 	%p88, %f79, 0f7F800000;
	setp.gt.f32 	%p89, %f89, 0f40A00000;
	or.pred  	%p90, %p88, %p89;
	selp.u32 	%r880, 1, 0, %p90;
$L__BB5_104:
	setp.ge.s32 	%p91, %r99, %r94;
	mov.b32 	%r881, 1;
	@%p91 bra 	$L__BB5_106;
	abs.f32 	%f91, %f175;
	abs.f32 	%f92, %f176;
	mov.b32 	%r450, %f92;
	mov.b32 	%r451, %f91;
	min.s32 	%r452, %r450, %r451;
	mov.b32 	%f93, %r452;
	max.s32 	%r453, %r451, %r450;
	mov.b32 	%f94, %r453;
	and.b32  	%r454, %r453, -33554432;
	xor.b32  	%r455, %r454, 2122317824;
	mov.b32 	%f95, %r455;
	mul.f32 	%f96, %f93, %f95;
	mul.f32 	%f97, %f94, %f95;
	mul.f32 	%f98, %f96, %f96;
	fma.rn.f32 	%f99, %f97, %f97, %f98;
	sqrt.rn.f32 	%f100, %f99;
	or.b32  	%r456, %r454, 8388608;
	mov.b32 	%f101, %r456;
	mul.f32 	%f102, %f100, %f101;
	setp.eq.f32 	%p92, %f93, 0f00000000;
	selp.f32 	%f103, %f94, %f102, %p92;
	setp.eq.f32 	%p93, %f93, 0f7F800000;
	setp.gt.f32 	%p94, %f103, 0f40A00000;
	or.pred  	%p95, %p93, %p94;
	selp.u32 	%r881, 1, 0, %p95;
$L__BB5_106:
	bar.sync 	0;
	add.s32 	%r462, %r881, %r880;
	shr.u32 	%r107, %r884, 5;
	// begin inline asm
	mov.u32 %r457, %laneid;
	// end inline asm
	mov.b32 	%r460, 1;
	mov.b32 	%r485, 0;
	mov.b32 	%r487, -1;
	// begin inline asm
	{  .reg .s32 r0;  .reg .pred p;  shfl.sync.up.b32 r0|p, %r462, %r460, %r485, %r487;  @p add.s32 r0, r0, %r462;  mov.s32 %r458, r0;}
	// end inline asm
	mov.b32 	%r466, 2;
	// begin inline asm
	{  .reg .s32 r0;  .reg .pred p;  shfl.sync.up.b32 r0|p, %r458, %r466, %r485, %r487;  @p add.s32 r0, r0, %r458;  mov.s32 %r464, r0;}
	// end inline asm
	mov.b32 	%r472, 4;
	// begin inline asm
	{  .reg .s32 r0;  .reg .pred p;  shfl.sync.up.b32 r0|p, %r464, %r472, %r485, %r487;  @p add.s32 r0, r0, %r464;  mov.s32 %r470, r0;}
	// end inline asm
	mov.b32 	%r478, 8;
	// begin inline asm
	{  .reg .s32 r0;  .reg .pred p;  shfl.sync.up.b32 r0|p, %r470, %r478, %r485, %r487;  @p add.s32 r0, r0, %r470;  mov.s32 %r476, r0;}
	// end inline asm
	mov.b32 	%r484, 16;
	// begin inline asm
	{  .reg .s32 r0;  .reg .pred p;  shfl.sync.up.b32 r0|p, %r476, %r484, %r485, %r487;  @p add.s32 r0, r0, %r476;  mov.s32 %r482, r0;}
	// end inline asm
	setp.ne.s32 	%p96, %r457, 31;
	@%p96 bra 	$L__BB5_108;
	shl.b32 	%r488, %r107, 2;
	mov.u32 	%r489, _ZZN3cub18CUB_300001_SM_10006detail6select23DeviceSelectSweepKernelINS2_10policy_hubIN4cuda3std3__45tupleIJiN6thrust24THRUST_300001_SM_1000_NS7complexIfEEEEESC_iLb0ELNS0_10SelectImplE0EE10Policy1000ENSA_12zip_iteratorINS8_IJNSA_17counting_iteratorIiNSA_11use_defaultESJ_SJ_EENSA_6detail15normal_iteratorINSA_10device_ptrISC_EEEEEEEEESP_NSH_INS8_IJNSM_INSN_IiEEEESP_EEEEEPlNS0_13ScanTileStateIiLb1EEE14greater_than_5NS0_8NullTypeEiNS2_19streaming_context_tIlLb1EEELSE_0EEEvT0_T1_T2_T3_T4_T5_T6_T7_iT8_NS1_7vsmem_tEE19static_temp_storage;
	add.s32 	%r490, %r489, %r488;
	st.shared.u32 	[%r490], %r482;
$L__BB5_108:
	bar.sync 	0;
	ld.shared.v4.u32 	{%r110, %r111, %r112, %r113}, [_ZZN3cub18CUB_300001_SM_10006detail6select23DeviceSelectSweepKernelINS2_10policy_hubIN4cuda3std3__45tupleIJiN6thrust24THRUST_300001_SM_1000_NS7complexIfEEEEESC_iLb0ELNS0_10SelectImplE0EE10Policy1000ENSA_12zip_iteratorINS8_IJNSA_17counting_iteratorIiNSA_11use_defaultESJ_SJ_EENSA_6detail15normal_iteratorINSA_10device_ptrISC_EEEEEEEEESP_NSH_INS8_IJNSM_INSN_IiEEEESP_EEEEEPlNS0_13ScanTileStateIiLb1EEE14greater_than_5NS0_8NullTypeEiNS2_19streaming_context_tIlLb1EEELSE_0EEEvT0_T1_T2_T3_T4_T5_T6_T7_iT8_NS1_7vsmem_tEE19static_temp_storage];
	add.s32 	%r491, %r111, %r110;
	setp.eq.s32 	%p97, %r107, 2;
	selp.b32 	%r492, %r491, %r110, %p97;
	add.s32 	%r493, %r491, %r112;
	setp.eq.s32 	%p98, %r107, 3;
	selp.b32 	%r494, %r493, %r492, %p98;
	setp.lt.u32 	%p99, %r884, 32;
	selp.b32 	%r495, 0, %r494, %p99;
	setp.eq.s32 	%p100, %r457, 0;
	sub.s32 	%r496, %r482, %r462;
	selp.b32 	%r497, 0, %r496, %p100;
	add.s32 	%r114, %r495, %r497;
	add.s32 	%r115, %r114, %r880;
	add.s32 	%r498, %r94, %r113;
	add.s32 	%r499, %r498, %r493;
	add.s32 	%r905, %r499, -256;
	setp.gt.s32 	%p101, %r905, 128;
	@%p101 bra 	$L__BB5_117;
	ld.param.u64 	%rd209, [%rd1+24];
	cvta.to.global.u64 	%rd63, %rd209;
	setp.ne.s32 	%p102, %r880, 0;
	setp.lt.s32 	%p103, %r114, %r905;
	and.pred  	%p104, %p102, %p103;
	@%p104 bra 	$L__BB5_110;
	bra.uni 	$L__BB5_113;
$L__BB5_110:
	setp.ne.s16 	%p105, %rs18, 0;
	mov.b64 	%rd427, 0;
	@%p105 bra 	$L__BB5_112;
	ld.global.u64 	%rd427, [%rd63];
$L__BB5_112:
	cvt.s64.s32 	%rd211, %r114;
	add.s64 	%rd212, %rd427, %rd211;
	shl.b64 	%rd213, %rd212, 2;
	add.s64 	%rd214, %rd7, %rd213;
	shl.b64 	%rd215, %rd212, 3;
	add.s64 	%rd216, %rd8, %rd215;
	st.global.u32 	[%rd214], %r878;
	st.global.v2.f32 	[%rd216], {%f169, %f170};
$L__BB5_113:
	setp.eq.s32 	%p106, %r881, 0;
	setp.ge.s32 	%p107, %r115, %r905;
	or.pred  	%p108, %p106, %p107;
	@%p108 bra 	$L__BB5_207;
	setp.ne.s16 	%p109, %rs18, 0;
	mov.b64 	%rd428, 0;
	@%p109 bra 	$L__BB5_116;
	ld.global.u64 	%rd428, [%rd63];
$L__BB5_116:
	cvt.s64.s32 	%rd218, %r115;
	add.s64 	%rd219, %rd428, %rd218;
	shl.b64 	%rd220, %rd219, 2;
	add.s64 	%rd221, %rd7, %rd220;
	shl.b64 	%rd222, %rd219, 3;
	add.s64 	%rd223, %rd8, %rd222;
	st.global.u32 	[%rd221], %r879;
	st.global.v2.f32 	[%rd223], {%f171, %f172};
	bra.uni 	$L__BB5_207;
$L__BB5_117:
	bar.sync 	0;
	setp.eq.s32 	%p110, %r880, 0;
	@%p110 bra 	$L__BB5_119;
	shl.b32 	%r500, %r114, 4;
	mov.u32 	%r501, _ZZN3cub18CUB_300001_SM_10006detail6select23DeviceSelectSweepKernelINS2_10policy_hubIN4cuda3std3__45tupleIJiN6thrust24THRUST_300001_SM_1000_NS7complexIfEEEEESC_iLb0ELNS0_10SelectImplE0EE10Policy1000ENSA_12zip_iteratorINS8_IJNSA_17counting_iteratorIiNSA_11use_defaultESJ_SJ_EENSA_6detail15normal_iteratorINSA_10device_ptrISC_EEEEEEEEESP_NSH_INS8_IJNSM_INSN_IiEEEESP_EEEEEPlNS0_13ScanTileStateIiLb1EEE14greater_than_5NS0_8NullTypeEiNS2_19streaming_context_tIlLb1EEELSE_0EEEvT0_T1_T2_T3_T4_T5_T6_T7_iT8_NS1_7vsmem_tEE19static_temp_storage;
	add.s32 	%r502, %r501, %r500;
	st.shared.u32 	[%r502], %r878;
	st.shared.v2.f32 	[%r502+8], {%f169, %f170};
$L__BB5_119:
	setp.eq.s32 	%p111, %r881, 0;
	@%p111 bra 	$L__BB5_121;
	shl.b32 	%r503, %r115, 4;
	mov.u32 	%r504, _ZZN3cub18CUB_300001_SM_10006detail6select23DeviceSelectSweepKernelINS2_10policy_hubIN4cuda3std3__45tupleIJiN6thrust24THRUST_300001_SM_1000_NS7complexIfEEEEESC_iLb0ELNS0_10SelectImplE0EE10Policy1000ENSA_12zip_iteratorINS8_IJNSA_17counting_iteratorIiNSA_11use_defaultESJ_SJ_EENSA_6detail15normal_iteratorINSA_10device_ptrISC_EEEEEEEEESP_NSH_INS8_IJNSM_INSN_IiEEEESP_EEEEEPlNS0_13ScanTileStateIiLb1EEE14greater_than_5NS0_8NullTypeEiNS2_19streaming_context_tIlLb1EEELSE_0EEEvT0_T1_T2_T3_T4_T5_T6_T7_iT8_NS1_7vsmem_tEE19static_temp_storage;
	add.s32 	%r505, %r504, %r503;
	st.shared.u32 	[%r505], %r879;
	st.shared.v2.f32 	[%r505+8], {%f171, %f172};
$L__BB5_121:
	bar.sync 	0;
	setp.ge.u32 	%p112, %r884, %r905;
	@%p112 bra 	$L__BB5_207;
	ld.param.u32 	%r858, [_ZN3cub18CUB_300001_SM_10006detail6select23DeviceSelectSweepKernelINS2_10policy_hubIN4cuda3std3__45tupleIJiN6thrust24THRUST_300001_SM_1000_NS7complexIfEEEEESC_iLb0ELNS0_10SelectImplE0EE10Policy1000ENSA_12zip_iteratorINS8_IJNSA_17counting_iteratorIiNSA_11use_defaultESJ_SJ_EENSA_6detail15normal_iteratorINSA_10device_ptrISC_EEEEEEEEESP_NSH_INS8_IJNSM_INSN_IiEEEESP_EEEEEPlNS0_13ScanTileStateIiLb1EEE14greater_than_5NS0_8NullTypeEiNS2_19streaming_context_tIlLb1EEELSE_0EEEvT0_T1_T2_T3_T4_T5_T6_T7_iT8_NS1_7vsmem_tE_param_7];
	ld.param.u64 	%rd224, [%rd1+24];
	cvta.to.global.u64 	%rd64, %rd224;
	add.s32 	%r506, %r111, %r112;
	add.s32 	%r507, %r506, %r113;
	add.s32 	%r508, %r507, %r110;
	add.s32 	%r509, %r508, %r858;
	sub.s32 	%r510, %r509, %r884;
	add.s32 	%r117, %r510, -257;
	and.b32  	%r511, %r117, 384;
	setp.eq.s32 	%p113, %r511, 384;
	@%p113 bra 	$L__BB5_127;
	shl.b32 	%r512, %r884, 4;
	mov.u32 	%r513, _ZZN3cub18CUB_300001_SM_10006detail6select23DeviceSelectSweepKernelINS2_10policy_hubIN4cuda3std3__45tupleIJiN6thrust24THRUST_300001_SM_1000_NS7complexIfEEEEESC_iLb0ELNS0_10SelectImplE0EE10Policy1000ENSA_12zip_iteratorINS8_IJNSA_17counting_iteratorIiNSA_11use_defaultESJ_SJ_EENSA_6detail15normal_iteratorINSA_10device_ptrISC_EEEEEEEEESP_NSH_INS8_IJNSM_INSN_IiEEEESP_EEEEEPlNS0_13ScanTileStateIiLb1EEE14greater_than_5NS0_8NullTypeEiNS2_19streaming_context_tIlLb1EEELSE_0EEEvT0_T1_T2_T3_T4_T5_T6_T7_iT8_NS1_7vsmem_tEE19static_temp_storage;
	add.s32 	%r883, %r513, %r512;
	cvt.u64.u32 	%rd419, %r884;
	shr.u32 	%r514, %r117, 7;
	add.s32 	%r515, %r514, 1;
	and.b32  	%r516, %r515, 3;
	neg.s32 	%r882, %r516;
$L__BB5_124:
	.pragma "nounroll";
	setp.ne.s16 	%p114, %rs18, 0;
	mov.b64 	%rd420, 0;
	@%p114 bra 	$L__BB5_126;
	ld.global.u64 	%rd420, [%rd64];
$L__BB5_126:
	add.s64 	%rd226, %rd420, %rd419;
	shl.b64 	%rd227, %rd226, 2;
	add.s64 	%rd228, %rd7, %rd227;
	shl.b64 	%rd229, %rd226, 3;
	add.s64 	%rd230, %rd8, %rd229;
	.pragma "used_bytes_mask 65295";
	ld.shared.v4.u32 	{%r517, %r518, %r519, %r520}, [%r883];
	st.global.u32 	[%rd228], %r517;
	st.global.v2.u32 	[%rd230], {%r519, %r520};
	add.s64 	%rd419, %rd419, 128;
	cvt.u32.u64 	%r884, %rd419;
	add.s32 	%r883, %r883, 2048;
	add.s32 	%r882, %r882, 1;
	setp.ne.s32 	%p115, %r882, 0;
	@%p115 bra 	$L__BB5_124;
$L__BB5_127:
	setp.lt.u32 	%p116, %r117, 384;
	@%p116 bra 	$L__BB5_207;
	cvt.u64.u32 	%rd421, %r884;
	mul.wide.u32 	%rd422, %r884, 4;
	shl.b32 	%r521, %r884, 4;
	mov.u32 	%r522, _ZZN3cub18CUB_300001_SM_10006detail6select23DeviceSelectSweepKernelINS2_10policy_hubIN4cuda3std3__45tupleIJiN6thrust24THRUST_300001_SM_1000_NS7complexIfEEEEESC_iLb0ELNS0_10SelectImplE0EE10Policy1000ENSA_12zip_iteratorINS8_IJNSA_17counting_iteratorIiNSA_11use_defaultESJ_SJ_EENSA_6detail15normal_iteratorINSA_10device_ptrISC_EEEEEEEEESP_NSH_INS8_IJNSM_INSN_IiEEEESP_EEEEEPlNS0_13ScanTileStateIiLb1EEE14greater_than_5NS0_8NullTypeEiNS2_19streaming_context_tIlLb1EEELSE_0EEEvT0_T1_T2_T3_T4_T5_T6_T7_iT8_NS1_7vsmem_tEE19static_temp_storage;
	add.s32 	%r523, %r521, %r522;
	add.s32 	%r885, %r523, 4096;
$L__BB5_129:
	setp.ne.s16 	%p117, %rs18, 0;
	mov.b64 	%rd423, 0;
	@%p117 bra 	$L__BB5_131;
	ld.global.u64 	%rd423, [%rd64];
$L__BB5_131:
	setp.ne.s16 	%p118, %rs18, 0;
	shl.b64 	%rd233, %rd423, 2;
	add.s64 	%rd234, %rd422, %rd233;
	add.s64 	%rd235, %rd7, %rd234;
	add.s64 	%rd236, %rd423, %rd421;
	shl.b64 	%rd237, %rd236, 3;
	add.s64 	%rd238, %rd8, %rd237;
	.pragma "used_bytes_mask 65295";
	ld.shared.v4.u32 	{%r524, %r525, %r526, %r527}, [%r885+-4096];
	st.global.u32 	[%rd235], %r524;
	st.global.v2.u32 	[%rd238], {%r526, %r527};
	mov.b64 	%rd424, 0;
	@%p118 bra 	$L__BB5_133;
	ld.global.u64 	%rd424, [%rd64];
$L__BB5_133:
	setp.ne.s16 	%p119, %rs18, 0;
	shl.b64 	%rd240, %rd424, 2;
	add.s64 	%rd241, %rd422, %rd240;
	add.s64 	%rd242, %rd7, %rd241;
	add.s64 	%rd243, %rd424, %rd421;
	shl.b64 	%rd244, %rd243, 3;
	add.s64 	%rd245, %rd8, %rd244;
	.pragma "used_bytes_mask 65295";
	ld.shared.v4.u32 	{%r528, %r529, %r530, %r531}, [%r885+-2048];
	st.global.u32 	[%rd242+512], %r528;
	st.global.v2.u32 	[%rd245+1024], {%r530, %r531};
	mov.b64 	%rd425, 0;
	@%p119 bra 	$L__BB5_135;
	ld.global.u64 	%rd425, [%rd64];
$L__BB5_135:
	setp.ne.s16 	%p120, %rs18, 0;
	shl.b64 	%rd247, %rd425, 2;
	add.s64 	%rd248, %rd422, %rd247;
	add.s64 	%rd249, %rd7, %rd248;
	add.s64 	%rd250, %rd425, %rd421;
	shl.b64 	%rd251, %rd250, 3;
	add.s64 	%rd252, %rd8, %rd251;
	.pragma "used_bytes_mask 65295";
	ld.shared.v4.u32 	{%r532, %r533, %r534, %r535}, [%r885];
	st.global.u32 	[%rd249+1024], %r532;
	st.global.v2.u32 	[%rd252+2048], {%r534, %r535};
	mov.b64 	%rd426, 0;
	@%p120 bra 	$L__BB5_137;
	ld.global.u64 	%rd426, [%rd64];
$L__BB5_137:
	shl.b64 	%rd253, %rd426, 2;
	add.s64 	%rd254, %rd422, %rd253;
	add.s64 	%rd255, %rd7, %rd254;
	add.s64 	%rd256, %rd426, %rd421;
	shl.b64 	%rd257, %rd256, 3;
	add.s64 	%rd258, %rd8, %rd257;
	.pragma "used_bytes_mask 65295";
	ld.shared.v4.u32 	{%r536, %r537, %r538, %r539}, [%r885+2048];
	st.global.u32 	[%rd255+1536], %r536;
	st.global.v2.u32 	[%rd258+3072], {%r538, %r539};
	add.s64 	%rd421, %rd421, 512;
	cvt.u32.u64 	%r540, %rd421;
	add.s64 	%rd422, %rd422, 2048;
	add.s32 	%r885, %r885, 8192;
	setp.lt.s32 	%p121, %r540, %r905;
	@%p121 bra 	$L__BB5_129;
	bra.uni 	$L__BB5_207;
$L__BB5_138:
	ld.param.u8 	%rs9, [%rd1];
	setp.eq.s16 	%p7, %rs9, 0;
	ld.param.u64 	%rd124, [%rd1+16];
	selp.b64 	%rd125, %rd124, 0, %p7;
	cvta.to.global.u64 	%rd126, %rd3;
	cvt.u32.u64 	%r208, %rd125;
	cvt.s64.s32 	%rd88, %r6;
	add.s64 	%rd127, %rd125, %rd88;
	mov.u32 	%r901, %tid.x;
	shl.b32 	%r209, %r901, 1;
	add.s32 	%r210, %r1, %r6;
	add.s32 	%r130, %r210, %r208;
	setp.ge.s32 	%p8, %r209, %r94;
	cvt.u64.u32 	%rd89, %r209;
	add.s64 	%rd128, %rd127, %rd89;
	shl.b64 	%rd129, %rd128, 3;
	add.s64 	%rd90, %rd126, %rd129;
	mov.f32 	%f177, 0f00000000;
	mov.b32 	%r886, 0;
	mov.f32 	%f178, %f177;
	@%p8 bra 	$L__BB5_140;
	cvt.u32.u64 	%r211, %rd89;
	add.s32 	%r886, %r130, %r211;
	ld.global.v2.f32 	{%f177, %f178}, [%rd90];
$L__BB5_140:
	cvt.u32.u64 	%r213, %rd89;
	add.s32 	%r133, %r213, 1;
	setp.ge.s32 	%p9, %r133, %r94;
	mov.f32 	%f179, 0f00000000;
	mov.b32 	%r887, 0;
	mov.f32 	%f180, %f179;
	@%p9 bra 	$L__BB5_142;
	add.s32 	%r887, %r130, %r133;
	ld.global.v2.f32 	{%f179, %f180}, [%rd90+8];
$L__BB5_142:
	setp.ge.s32 	%p10, %r213, %r94;
	bar.sync 	0;
	mov.u64 	%rd130, %rd120;
	ld.param.u8 	%rs10, [%rd130];
	setp.eq.s16 	%p11, %rs10, 0;
	ld.param.u64 	%rd131, [%rd130+16];
	selp.b64 	%rd132, %rd131, 0, %p11;
	add.s64 	%rd133, %rd132, %rd88;
	add.s64 	%rd134, %rd133, %rd89;
	shl.b64 	%rd135, %rd134, 3;
	add.s64 	%rd91, %rd9, %rd135;
	@%p10 bra 	$L__BB5_144;
	ld.global.v2.f32 	{%f181, %f182}, [%rd91];
$L__BB5_144:
	setp.ge.s32 	%p12, %r133, %r94;
	@%p12 bra 	$L__BB5_146;
	ld.global.v2.f32 	{%f183, %f184}, [%rd91+8];
$L__BB5_146:
	setp.ge.s32 	%p13, %r213, %r94;
	mov.b32 	%r888, 1;
	@%p13 bra 	$L__BB5_148;
	abs.f32 	%f45, %f181;
	abs.f32 	%f46, %f182;
	mov.b32 	%r217, %f46;
	mov.b32 	%r218, %f45;
	min.s32 	%r219, %r217, %r218;
	mov.b32 	%f47, %r219;
	max.s32 	%r220, %r218, %r217;
	mov.b32 	%f48, %r220;
	and.b32  	%r221, %r220, -33554432;
	xor.b32  	%r222, %r221, 2122317824;
	mov.b32 	%f49, %r222;
	mul.f32 	%f50, %f47, %f49;
	mul.f32 	%f51, %f48, %f49;
	mul.f32 	%f52, %f50, %f50;
	fma.rn.f32 	%f53, %f51, %f51, %f52;
	sqrt.rn.f32 	%f54, %f53;
	or.b32  	%r223, %r221, 8388608;
	mov.b32 	%f55, %r223;
	mul.f32 	%f56, %f54, %f55;
	setp.eq.f32 	%p14, %f47, 0f00000000;
	selp.f32 	%f57, %f48, %f56, %p14;
	setp.eq.f32 	%p15, %f47, 0f7F800000;
	setp.gt.f32 	%p16, %f57, 0f40A00000;
	or.pred  	%p17, %p15, %p16;
	selp.u32 	%r888, 1, 0, %p17;
$L__BB5_148:
	setp.ge.s32 	%p18, %r133, %r94;
	mov.b32 	%r889, 1;
	@%p18 bra 	$L__BB5_150;
	abs.f32 	%f59, %f183;
	abs.f32 	%f60, %f184;
	mov.b32 	%r225, %f60;
	mov.b32 	%r226, %f59;
	min.s32 	%r227, %r225, %r226;
	mov.b32 	%f61, %r227;
	max.s32 	%r228, %r226, %r225;
	mov.b32 	%f62, %r228;
	and.b32  	%r229, %r228, -33554432;
	xor.b32  	%r230, %r229, 2122317824;
	mov.b32 	%f63, %r230;
	mul.f32 	%f64, %f61, %f63;
	mul.f32 	%f65, %f62, %f63;
	mul.f32 	%f66, %f64, %f64;
	fma.rn.f32 	%f67, %f65, %f65, %f66;
	sqrt.rn.f32 	%f68, %f67;
	or.b32  	%r231, %r229, 8388608;
	mov.b32 	%f69, %r231;
	mul.f32 	%f70, %f68, %f69;
	setp.eq.f32 	%p19, %f61, 0f00000000;
	selp.f32 	%f71, %f62, %f70, %p19;
	setp.eq.f32 	%p20, %f61, 0f7F800000;
	setp.gt.f32 	%p21, %f71, 0f40A00000;
	or.pred  	%p22, %p20, %p21;
	selp.u32 	%r889, 1, 0, %p22;
$L__BB5_150:
	bar.sync 	0;
	add.s32 	%r237, %r889, %r888;
	shr.u32 	%r141, %r901, 5;
	// begin inline asm
	mov.u32 %r232, %laneid;
	// end inline asm
	mov.b32 	%r235, 1;
	mov.b32 	%r260, 0;
	mov.b32 	%r262, -1;
	// begin inline asm
	{  .reg .s32 r0;  .reg .pred p;  shfl.sync.up.b32 r0|p, %r237, %r235, %r260, %r262;  @p add.s32 r0, r0, %r237;  mov.s32 %r233, r0;}
	// end inline asm
	mov.b32 	%r241, 2;
	// begin inline asm
	{  .reg .s32 r0;  .reg .pred p;  shfl.sync.up.b32 r0|p, %r233, %r241, %r260, %r262;  @p add.s32 r0, r0, %r233;  mov.s32 %r239, r0;}
	// end inline asm
	mov.b32 	%r247, 4;
	// begin inline asm
	{  .reg .s32 r0;  .reg .pred p;  shfl.sync.up.b32 r0|p, %r239, %r247, %r260, %r262;  @p add.s32 r0, r0, %r239;  mov.s32 %r245, r0;}
	// end inline asm
	mov.b32 	%r253, 8;
	// begin inline asm
	{  .reg .s32 r0;  .reg .pred p;  shfl.sync.up.b32 r0|p, %r245, %r253, %r260, %r262;  @p add.s32 r0, r0, %r245;  mov.s32 %r251, r0;}
	// end inline asm
	mov.b32 	%r259, 16;
	// begin inline asm
	{  .reg .s32 r0;  .reg .pred p;  shfl.sync.up.b32 r0|p, %r251, %r259, %r260, %r262;  @p add.s32 r0, r0, %r251;  mov.s32 %r257, r0;}
	// end inline asm
	setp.ne.s32 	%p23, %r232, 31;
	@%p23 bra 	$L__BB5_152;
	shl.b32 	%r263, %r141, 2;
	mov.u32 	%r264, _ZZN3cub18CUB_300001_SM_10006detail6select23DeviceSelectSweepKernelINS2_10policy_hubIN4cuda3std3__45tupleIJiN6thrust24THRUST_300001_SM_1000_NS7complexIfEEEEESC_iLb0ELNS0_10SelectImplE0EE10Policy1000ENSA_12zip_iteratorINS8_IJNSA_17counting_iteratorIiNSA_11use_defaultESJ_SJ_EENSA_6detail15normal_iteratorINSA_10device_ptrISC_EEEEEEEEESP_NSH_INS8_IJNSM_INSN_IiEEEESP_EEEEEPlNS0_13ScanTileStateIiLb1EEE14greater_than_5NS0_8NullTypeEiNS2_19streaming_context_tIlLb1EEELSE_0EEEvT0_T1_T2_T3_T4_T5_T6_T7_iT8_NS1_7vsmem_tEE19static_temp_storage;
	add.s32 	%r265, %r264, %r263;
	st.shared.u32 	[%r265], %r257;
$L__BB5_152:
	sub.s32 	%r266, %r257, %r237;
	bar.sync 	0;
	ld.shared.v4.u32 	{%r267, %r268, %r269, %r270}, [_ZZN3cub18CUB_300001_SM_10006detail6select23DeviceSelectSweepKernelINS2_10policy_hubIN4cuda3std3__45tupleIJiN6thrust24THRUST_300001_SM_1000_NS7complexIfEEEEESC_iLb0ELNS0_10SelectImplE0EE10Policy1000ENSA_12zip_iteratorINS8_IJNSA_17counting_iteratorIiNSA_11use_defaultESJ_SJ_EENSA_6detail15normal_iteratorINSA_10device_ptrISC_EEEEEEEEESP_NSH_INS8_IJNSM_INSN_IiEEEESP_EEEEEPlNS0_13ScanTileStateIiLb1EEE14greater_than_5NS0_8NullTypeEiNS2_19streaming_context_tIlLb1EEELSE_0EEEvT0_T1_T2_T3_T4_T5_T6_T7_iT8_NS1_7vsmem_tEE19static_temp_storage];
	add.s32 	%r271, %r268, %r267;
	setp.eq.s32 	%p24, %r141, 2;
	selp.b32 	%r272, %r271, %r267, %p24;
	add.s32 	%r273, %r271, %r269;
	setp.eq.s32 	%p25, %r141, 3;
	selp.b32 	%r274, %r273, %r272, %p25;
	add.s32 	%r144, %r273, %r270;
	setp.gt.u32 	%p26, %r901, 31;
	setp.lt.u32 	%p27, %r901, 32;
	setp.eq.s32 	%p28, %r232, 0;
	selp.b32 	%r275, 0, %r266, %p28;
	add.s32 	%r897, %r274, %r275;
	selp.b32 	%r146, %r266, %r897, %p27;
	@%p26 bra 	$L__BB5_177;
	setp.ne.s32 	%p29, %r901, 0;
	mul.wide.s32 	%rd136, %r5, 8;
	add.s64 	%rd92, %rd2, %rd136;
	@%p29 bra 	$L__BB5_155;
	st.shared.u32 	[_ZZN3cub18CUB_300001_SM_10006detail6select23DeviceSelectSweepKernelINS2_10policy_hubIN4cuda3std3__45tupleIJiN6thrust24THRUST_300001_SM_1000_NS7complexIfEEEEESC_iLb0ELNS0_10SelectImplE0EE10Policy1000ENSA_12zip_iteratorINS8_IJNSA_17counting_iteratorIiNSA_11use_defaultESJ_SJ_EENSA_6detail15normal_iteratorINSA_10device_ptrISC_EEEEEEEEESP_NSH_INS8_IJNSM_INSN_IiEEEESP_EEEEEPlNS0_13ScanTileStateIiLb1EEE14greater_than_5NS0_8NullTypeEiNS2_19streaming_context_tIlLb1EEELSE_0EEEvT0_T1_T2_T3_T4_T5_T6_T7_iT8_NS1_7vsmem_tEE19static_temp_storage+44], %r144;
	add.s64 	%rd137, %rd92, 256;
	mov.b32 	%r276, 100;
	// begin inline asm
	st.relaxed.gpu.v2.u32 [%rd137], {%r276, %r144};
	// end inline asm
$L__BB5_155:
	not.b32 	%r278, %r901;
	add.s32 	%r147, %r5, %r278;
	mov.u32 	%r148, %nctaid.x;
	setp.gt.u32 	%p30, %r148, 499;
	@%p30 bra 	$L__BB5_157;
	membar.cta;
	bra.uni 	$L__BB5_158;
$L__BB5_157:
	mov.b32 	%r279, 450;
	// begin inline asm
	nanosleep.u32 %r279;
	// end inline asm
$L__BB5_158:
	mul.wide.s32 	%rd139, %r147, 8;
	add.s64 	%rd140, %rd2, %rd139;
	add.s64 	%rd138, %rd140, 256;
	// begin inline asm
	ld.relaxed.gpu.v2.u32 {%r895, %r891}, [%rd138];
	// end inline asm
$L__BB5_159:
	setp.eq.s32 	%p31, %r895, 99;
	mov.b32 	%r282, -1;
	vote.sync.any.pred 	%p32, %p31, %r282;
	not.pred 	%p33, %p32;
	@%p33 bra 	$L__BB5_164;
	@%p30 bra 	$L__BB5_162;
	membar.cta;
	bra.uni 	$L__BB5_163;
$L__BB5_162:
	mov.b32 	%r429, 350;
	// begin inline asm
	nanosleep.u32 %r429;
	// end inline asm
$L__BB5_163:
	// begin inline asm
	ld.relaxed.gpu.v2.u32 {%r895, %r891}, [%rd138];
	// end inline asm
	bra.uni 	$L__BB5_159;
$L__BB5_164:
	mov.u32 	%r310, %ctaid.x;
	mov.u32 	%r311, %nctaid.y;
	mov.u32 	%r312, %ctaid.y;
	mad.lo.s32 	%r313, %r310, %r311, %r312;
	not.b32 	%r314, %r901;
	add.s32 	%r894, %r313, %r314;
	setp.eq.s32 	%p34, %r895, 101;
	mov.b32 	%r309, -1;
	vote.sync.ballot.b32 	%r315, %p34, %r309;
	// begin inline asm
	mov.u32 %r284, %lanemask_ge;
	// end inline asm
	and.b32  	%r316, %r315, %r284;
	or.b32  	%r317, %r316, -2147483648;
	add.s32 	%r318, %r317, -1;
	not.b32 	%r319, %r317;
	and.b32  	%r320, %r319, %r318;
	popc.b32 	%r288, %r320;
	mov.b32 	%r287, 1;
	// begin inline asm
	shfl.sync.down.b32 %r285, %r891, %r287, %r288, %r309;
	// end inline asm
	setp.lt.s32 	%p36, %r232, %r288;
	selp.b32 	%r321, %r285, 0, %p36;
	add.s32 	%r291, %r321, %r891;
	mov.b32 	%r292, 2;
	// begin inline asm
	shfl.sync.down.b32 %r290, %r291, %r292, %r288, %r309;
	// end inline asm
	add.s32 	%r322, %r232, 2;
	setp.gt.s32 	%p37, %r322, %r288;
	selp.b32 	%r323, 0, %r290, %p37;
	add.s32 	%r296, %r291, %r323;
	mov.b32 	%r297, 4;
	// begin inline asm
	shfl.sync.down.b32 %r295, %r296, %r297, %r288, %r309;
	// end inline asm
	add.s32 	%r324, %r232, 4;
	setp.gt.s32 	%p38, %r324, %r288;
	selp.b32 	%r325, 0, %r295, %p38;
	add.s32 	%r301, %r296, %r325;
	mov.b32 	%r302, 8;
	// begin inline asm
	shfl.sync.down.b32 %r300, %r301, %r302, %r288, %r309;
	// end inline asm
	add.s32 	%r326, %r232, 8;
	setp.gt.s32 	%p39, %r326, %r288;
	selp.b32 	%r327, 0, %r300, %p39;
	add.s32 	%r306, %r301, %r327;
	mov.b32 	%r307, 16;
	// begin inline asm
	shfl.sync.down.b32 %r305, %r306, %r307, %r288, %r309;
	// end inline asm
	add.s32 	%r328, %r232, 16;
	setp.gt.s32 	%p40, %r328, %r288;
	selp.b32 	%r329, 0, %r305, %p40;
	add.s32 	%r892, %r306, %r329;
	add.s64 	%rd93, %rd2, 256;
$L__BB5_165:
	setp.ne.s32 	%p41, %r895, 101;
	mov.b32 	%r330, -1;
	vote.sync.all.pred 	%p42, %p41, %r330;
	not.pred 	%p43, %p42;
	@%p43 bra 	$L__BB5_173;
	mul.wide.s32 	%rd190, %r894, 8;
	add.s64 	%rd191, %rd93, %rd190;
	add.s64 	%rd189, %rd191, -256;
	// begin inline asm
	ld.relaxed.gpu.v2.u32 {%r895, %r896}, [%rd189];
	// end inline asm
$L__BB5_167:
	setp.eq.s32 	%p68, %r895, 99;
	mov.b32 	%r383, -1;
	vote.sync.any.pred 	%p69, %p68, %r383;
	not.pred 	%p70, %p69;
	@%p70 bra 	$L__BB5_172;
	@%p30 bra 	$L__BB5_170;
	membar.cta;
	bra.uni 	$L__BB5_171;
$L__BB5_170:
	mov.b32 	%r426, 350;
	// begin inline asm
	nanosleep.u32 %r426;
	// end inline asm
$L__BB5_171:
	// begin inline asm
	ld.relaxed.gpu.v2.u32 {%r895, %r896}, [%rd189];
	// end inline asm
	bra.uni 	$L__BB5_167;
$L__BB5_172:
	setp.eq.s32 	%p71, %r895, 101;
	mov.b32 	%r409, -1;
	vote.sync.ballot.b32 	%r410, %p71, %r409;
	and.b32  	%r411, %r410, %r284;
	or.b32  	%r412, %r411, -2147483648;
	add.s32 	%r413, %r412, -1;
	not.b32 	%r414, %r412;
	and.b32  	%r415, %r414, %r413;
	popc.b32 	%r388, %r415;
	mov.b32 	%r387, 1;
	// begin inline asm
	shfl.sync.down.b32 %r385, %r896, %r387, %r388, %r409;
	// end inline asm
	setp.lt.s32 	%p73, %r232, %r388;
	selp.b32 	%r416, %r385, 0, %p73;
	add.s32 	%r391, %r416, %r896;
	mov.b32 	%r392, 2;
	// begin inline asm
	shfl.sync.down.b32 %r390, %r391, %r392, %r388, %r409;
	// end inline asm
	add.s32 	%r417, %r232, 2;
	setp.gt.s32 	%p74, %r417, %r388;
	selp.b32 	%r418, 0, %r390, %p74;
	add.s32 	%r396, %r391, %r418;
	mov.b32 	%r397, 4;
	// begin inline asm
	shfl.sync.down.b32 %r395, %r396, %r397, %r388, %r409;
	// end inline asm
	add.s32 	%r419, %r232, 4;
	setp.gt.s32 	%p75, %r419, %r388;
	selp.b32 	%r420, 0, %r395, %p75;
	add.s32 	%r401, %r396, %r420;
	mov.b32 	%r402, 8;
	// begin inline asm
	shfl.sync.down.b32 %r400, %r401, %r402, %r388, %r409;
	// end inline asm
	add.s32 	%r421, %r232, 8;
	setp.gt.s32 	%p76, %r421, %r388;
	selp.b32 	%r422, 0, %r400, %p76;
	add.s32 	%r406, %r401, %r422;
	mov.b32 	%r407, 16;
	// begin inline asm
	shfl.sync.down.b32 %r405, %r406, %r407, %r388, %r409;
	// end inline asm
	add.s32 	%r423, %r232, 16;
	setp.gt.s32 	%p77, %r423, %r388;
	selp.b32 	%r424, 0, %r405, %p77;
	add.s32 	%r425, %r424, %r892;
	add.s32 	%r892, %r425, %r406;
	add.s32 	%r894, %r894, -32;
	bra.uni 	$L__BB5_165;
$L__BB5_173:
	setp.ne.s32 	%p44, %r901, 0;
	@%p44 bra 	$L__BB5_175;
	add.s32 	%r333, %r892, %r144;
	add.s64 	%rd141, %rd92, 256;
	mov.b32 	%r332, 101;
	// begin inline asm
	st.relaxed.gpu.v2.u32 [%rd141], {%r332, %r333};
	// end inline asm
	st.shared.u32 	[_ZZN3cub18CUB_300001_SM_10006detail6select23DeviceSelectSweepKernelINS2_10policy_hubIN4cuda3std3__45tupleIJiN6thrust24THRUST_300001_SM_1000_NS7complexIfEEEEESC_iLb0ELNS0_10SelectImplE0EE10Policy1000ENSA_12zip_iteratorINS8_IJNSA_17counting_iteratorIiNSA_11use_defaultESJ_SJ_EENSA_6detail15normal_iteratorINSA_10device_ptrISC_EEEEEEEEESP_NSH_INS8_IJNSM_INSN_IiEEEESP_EEEEEPlNS0_13ScanTileStateIiLb1EEE14greater_than_5NS0_8NullTypeEiNS2_19streaming_context_tIlLb1EEELSE_0EEEvT0_T1_T2_T3_T4_T5_T6_T7_iT8_NS1_7vsmem_tEE19static_temp_storage+36], %r892;
	st.shared.u32 	[_ZZN3cub18CUB_300001_SM_10006detail6select23DeviceSelectSweepKernelINS2_10policy_hubIN4cuda3std3__45tupleIJiN6thrust24THRUST_300001_SM_1000_NS7complexIfEEEEESC_iLb0ELNS0_10SelectImplE0EE10Policy1000ENSA_12zip_iteratorINS8_IJNSA_17counting_iteratorIiNSA_11use_defaultESJ_SJ_EENSA_6detail15normal_iteratorINSA_10device_ptrISC_EEEEEEEEESP_NSH_INS8_IJNSM_INSN_IiEEEESP_EEEEEPlNS0_13ScanTileStateIiLb1EEE14greater_than_5NS0_8NullTypeEiNS2_19streaming_context_tIlLb1EEELSE_0EEEvT0_T1_T2_T3_T4_T5_T6_T7_iT8_NS1_7vsmem_tEE19static_temp_storage+40], %r333;
$L__BB5_175:
	setp.ne.s32 	%p45, %r232, 0;
	mov.u32 	%r897, %r146;
	@%p45 bra 	$L__BB5_177;
	st.shared.u32 	[_ZZN3cub18CUB_300001_SM_10006detail6select23DeviceSelectSweepKernelINS2_10policy_hubIN4cuda3std3__45tupleIJiN6thrust24THRUST_300001_SM_1000_NS7complexIfEEEEESC_iLb0ELNS0_10SelectImplE0EE10Policy1000ENSA_12zip_iteratorINS8_IJNSA_17counting_iteratorIiNSA_11use_defaultESJ_SJ_EENSA_6detail15normal_iteratorINSA_10device_ptrISC_EEEEEEEEESP_NSH_INS8_IJNSM_INSN_IiEEEESP_EEEEEPlNS0_13ScanTileStateIiLb1EEE14greater_than_5NS0_8NullTypeEiNS2_19streaming_context_tIlLb1EEELSE_0EEEvT0_T1_T2_T3_T4_T5_T6_T7_iT8_NS1_7vsmem_tEE19static_temp_storage+20], %r892;
	mov.u32 	%r897, %r892;
$L__BB5_177:
	mov.u64 	%rd94, %rd120;
	bar.sync 	0;
	setp.eq.s32 	%p46, %r901, 0;
	ld.shared.u32 	%r334, [_ZZN3cub18CUB_300001_SM_10006detail6select23DeviceSelectSweepKernelINS2_10policy_hubIN4cuda3std3__45tupleIJiN6thrust24THRUST_300001_SM_1000_NS7complexIfEEEEESC_iLb0ELNS0_10SelectImplE0EE10Policy1000ENSA_12zip_iteratorINS8_IJNSA_17counting_iteratorIiNSA_11use_defaultESJ_SJ_EENSA_6detail15normal_iteratorINSA_10device_ptrISC_EEEEEEEEESP_NSH_INS8_IJNSM_INSN_IiEEEESP_EEEEEPlNS0_13ScanTileStateIiLb1EEE14greater_than_5NS0_8NullTypeEiNS2_19streaming_context_tIlLb1EEELSE_0EEEvT0_T1_T2_T3_T4_T5_T6_T7_iT8_NS1_7vsmem_tEE19static_temp_storage+20];
	selp.b32 	%r335, 0, %r334, %p46;
	add.s32 	%r174, %r335, %r897;
	add.s32 	%r175, %r174, %r888;
	ld.shared.v2.u32 	{%r336, %r176}, [_ZZN3cub18CUB_300001_SM_10006detail6select23DeviceSelectSweepKernelINS2_10policy_hubIN4cuda3std3__45tupleIJiN6thrust24THRUST_300001_SM_1000_NS7complexIfEEEEESC_iLb0ELNS0_10SelectImplE0EE10Policy1000ENSA_12zip_iteratorINS8_IJNSA_17counting_iteratorIiNSA_11use_defaultESJ_SJ_EENSA_6detail15normal_iteratorINSA_10device_ptrISC_EEEEEEEEESP_NSH_INS8_IJNSM_INSN_IiEEEESP_EEEEEPlNS0_13ScanTileStateIiLb1EEE14greater_than_5NS0_8NullTypeEiNS2_19streaming_context_tIlLb1EEELSE_0EEEvT0_T1_T2_T3_T4_T5_T6_T7_iT8_NS1_7vsmem_tEE19static_temp_storage+40];
	ld.shared.u32 	%r177, [_ZZN3cub18CUB_300001_SM_10006detail6select23DeviceSelectSweepKernelINS2_10policy_hubIN4cuda3std3__45tupleIJiN6thrust24THRUST_300001_SM_1000_NS7complexIfEEEEESC_iLb0ELNS0_10SelectImplE0EE10Policy1000ENSA_12zip_iteratorINS8_IJNSA_17counting_iteratorIiNSA_11use_defaultESJ_SJ_EENSA_6detail15normal_iteratorINSA_10device_ptrISC_EEEEEEEEESP_NSH_INS8_IJNSM_INSN_IiEEEESP_EEEEEPlNS0_13ScanTileStateIiLb1EEE14greater_than_5NS0_8NullTypeEiNS2_19streaming_context_tIlLb1EEELSE_0EEEvT0_T1_T2_T3_T4_T5_T6_T7_iT8_NS1_7vsmem_tEE19static_temp_storage+36];
	sub.s32 	%r337, 256, %r94;
	sub.s32 	%r905, %r336, %r337;
	sub.s32 	%r179, %r176, %r337;
	setp.gt.s32 	%p47, %r179, 128;
	@%p47 bra 	$L__BB5_186;
	ld.param.u8 	%rs7, [%rd94];
	ld.param.u64 	%rd142, [%rd94+24];
	cvta.to.global.u64 	%rd95, %rd142;
	setp.ne.s32 	%p48, %r888, 0;
	setp.lt.s32 	%p49, %r174, %r905;
	and.pred  	%p50, %p48, %p49;
	@%p50 bra 	$L__BB5_179;
	bra.uni 	$L__BB5_182;
$L__BB5_179:
	setp.ne.s16 	%p51, %rs7, 0;
	mov.b64 	%rd434, 0;
	@%p51 bra 	$L__BB5_181;
	ld.global.u64 	%rd434, [%rd95];
$L__BB5_181:
	cvt.s64.s32 	%rd144, %r174;
	add.s64 	%rd145, %rd434, %rd144;
	shl.b64 	%rd146, %rd145, 2;
	add.s64 	%rd147, %rd7, %rd146;
	shl.b64 	%rd148, %rd145, 3;
	add.s64 	%rd149, %rd8, %rd148;
	st.global.u32 	[%rd147], %r886;
	st.global.v2.f32 	[%rd149], {%f177, %f178};
$L__BB5_182:
	setp.eq.s32 	%p52, %r889, 0;
	setp.ge.s32 	%p53, %r175, %r905;
	or.pred  	%p54, %p52, %p53;
	@%p54 bra 	$L__BB5_207;
	setp.ne.s16 	%p55, %rs7, 0;
	mov.b64 	%rd435, 0;
	@%p55 bra 	$L__BB5_185;
	ld.global.u64 	%rd435, [%rd95];
$L__BB5_185:
	cvt.s64.s32 	%rd151, %r175;
	add.s64 	%rd152, %rd435, %rd151;
	shl.b64 	%rd153, %rd152, 2;
	add.s64 	%rd154, %rd7, %rd153;
	shl.b64 	%rd155, %rd152, 3;
	add.s64 	%rd156, %rd8, %rd155;
	st.global.u32 	[%rd154], %r887;
	st.global.v2.f32 	[%rd156], {%f179, %f180};
	bra.uni 	$L__BB5_207;
$L__BB5_186:
	bar.sync 	0;
	setp.eq.s32 	%p56, %r888, 0;
	@%p56 bra 	$L__BB5_188;
	sub.s32 	%r338, %r174, %r177;
	shl.b32 	%r339, %r338, 4;
	mov.u32 	%r340, _ZZN3cub18CUB_300001_SM_10006detail6select23DeviceSelectSweepKernelINS2_10policy_hubIN4cuda3std3__45tupleIJiN6thrust24THRUST_300001_SM_1000_NS7complexIfEEEEESC_iLb0ELNS0_10SelectImplE0EE10Policy1000ENSA_12zip_iteratorINS8_IJNSA_17counting_iteratorIiNSA_11use_defaultESJ_SJ_EENSA_6detail15normal_iteratorINSA_10device_ptrISC_EEEEEEEEESP_NSH_INS8_IJNSM_INSN_IiEEEESP_EEEEEPlNS0_13ScanTileStateIiLb1EEE14greater_than_5NS0_8NullTypeEiNS2_19streaming_context_tIlLb1EEELSE_0EEEvT0_T1_T2_T3_T4_T5_T6_T7_iT8_NS1_7vsmem_tEE19static_temp_storage;
	add.s32 	%r341, %r340, %r339;
	st.shared.u32 	[%r341], %r886;
	st.shared.v2.f32 	[%r341+8], {%f177, %f178};
$L__BB5_188:
	setp.eq.s32 	%p57, %r889, 0;
	@%p57 bra 	$L__BB5_190;
	sub.s32 	%r342, %r175, %r177;
	shl.b32 	%r343, %r342, 4;
	mov.u32 	%r344, _ZZN3cub18CUB_300001_SM_10006detail6select23DeviceSelectSweepKernelINS2_10policy_hubIN4cuda3std3__45tupleIJiN6thrust24THRUST_300001_SM_1000_NS7complexIfEEEEESC_iLb0ELNS0_10SelectImplE0EE10Policy1000ENSA_12zip_iteratorINS8_IJNSA_17counting_iteratorIiNSA_11use_defaultESJ_SJ_EENSA_6detail15normal_iteratorINSA_10device_ptrISC_EEEEEEEEESP_NSH_INS8_IJNSM_INSN_IiEEEESP_EEEEEPlNS0_13ScanTileStateIiLb1EEE14greater_than_5NS0_8NullTypeEiNS2_19streaming_context_tIlLb1EEELSE_0EEEvT0_T1_T2_T3_T4_T5_T6_T7_iT8_NS1_7vsmem_tEE19static_temp_storage;
	add.s32 	%r345, %r344, %r343;
	st.shared.u32 	[%r345], %r887;
	st.shared.v2.f32 	[%r345+8], {%f179, %f180};
$L__BB5_190:
	bar.sync 	0;
	setp.ge.s32 	%p58, %r901, %r179;
	@%p58 bra 	$L__BB5_207;
	ld.param.u32 	%r857, [_ZN3cub18CUB_300001_SM_10006detail6select23DeviceSelectSweepKernelINS2_10policy_hubIN4cuda3std3__45tupleIJiN6thrust24THRUST_300001_SM_1000_NS7complexIfEEEEESC_iLb0ELNS0_10SelectImplE0EE10Policy1000ENSA_12zip_iteratorINS8_IJNSA_17counting_iteratorIiNSA_11use_defaultESJ_SJ_EENSA_6detail15normal_iteratorINSA_10device_ptrISC_EEEEEEEEESP_NSH_INS8_IJNSM_INSN_IiEEEESP_EEEEEPlNS0_13ScanTileStateIiLb1EEE14greater_than_5NS0_8NullTypeEiNS2_19streaming_context_tIlLb1EEELSE_0EEEvT0_T1_T2_T3_T4_T5_T6_T7_iT8_NS1_7vsmem_tE_param_7];
	ld.param.u8 	%rs8, [%rd94];
	ld.param.u64 	%rd157, [%rd94+24];
	cvta.to.global.u64 	%rd96, %rd157;
	add.s32 	%r346, %r176, %r857;
	add.s32 	%r347, %r901, %r6;
	sub.s32 	%r348, %r346, %r347;
	add.s32 	%r180, %r348, -257;
	and.b32  	%r349, %r180, 384;
	setp.eq.s32 	%p59, %r349, 384;
	@%p59 bra 	$L__BB5_196;
	shr.u32 	%r350, %r180, 7;
	add.s32 	%r351, %r350, 1;
	and.b32  	%r352, %r351, 3;
	add.s32 	%r900, %r901, %r177;
	shl.b32 	%r353, %r901, 4;
	mov.u32 	%r354, _ZZN3cub18CUB_300001_SM_10006detail6select23DeviceSelectSweepKernelINS2_10policy_hubIN4cuda3std3__45tupleIJiN6thrust24THRUST_300001_SM_1000_NS7complexIfEEEEESC_iLb0ELNS0_10SelectImplE0EE10Policy1000ENSA_12zip_iteratorINS8_IJNSA_17counting_iteratorIiNSA_11use_defaultESJ_SJ_EENSA_6detail15normal_iteratorINSA_10device_ptrISC_EEEEEEEEESP_NSH_INS8_IJNSM_INSN_IiEEEESP_EEEEEPlNS0_13ScanTileStateIiLb1EEE14greater_than_5NS0_8NullTypeEiNS2_19streaming_context_tIlLb1EEELSE_0EEEvT0_T1_T2_T3_T4_T5_T6_T7_iT8_NS1_7vsmem_tEE19static_temp_storage;
	add.s32 	%r899, %r354, %r353;
	neg.s32 	%r898, %r352;
	shl.b32 	%r355, %r351, 7;
	and.b32  	%r356, %r355, 384;
	add.s32 	%r901, %r901, %r356;
$L__BB5_193:
	.pragma "nounroll";
	setp.ne.s16 	%p60, %rs8, 0;
	mov.b64 	%rd429, 0;
	@%p60 bra 	$L__BB5_195;
	ld.global.u64 	%rd429, [%rd96];
$L__BB5_195:
	cvt.s64.s32 	%rd159, %r900;
	add.s64 	%rd160, %rd429, %rd159;
	shl.b64 	%rd161, %rd160, 2;
	add.s64 	%rd162, %rd7, %rd161;
	shl.b64 	%rd163, %rd160, 3;
	add.s64 	%rd164, %rd8, %rd163;
	.pragma "used_bytes_mask 65295";
	ld.shared.v4.u32 	{%r357, %r358, %r359, %r360}, [%r899];
	st.global.u32 	[%rd162], %r357;
	st.global.v2.u32 	[%rd164], {%r359, %r360};
	add.s32 	%r900, %r900, 128;
	add.s32 	%r899, %r899, 2048;
	add.s32 	%r898, %r898, 1;
	setp.ne.s32 	%p61, %r898, 0;
	@%p61 bra 	$L__BB5_193;
$L__BB5_196:
	setp.lt.u32 	%p62, %r180, 384;
	@%p62 bra 	$L__BB5_207;
	add.s64 	%rd99, %rd7, 1536;
	add.s32 	%r903, %r901, %r177;
	add.s64 	%rd100, %rd8, 3072;
	shl.b32 	%r361, %r901, 4;
	mov.u32 	%r362, _ZZN3cub18CUB_300001_SM_10006detail6select23DeviceSelectSweepKernelINS2_10policy_hubIN4cuda3std3__45tupleIJiN6thrust24THRUST_300001_SM_1000_NS7complexIfEEEEESC_iLb0ELNS0_10SelectImplE0EE10Policy1000ENSA_12zip_iteratorINS8_IJNSA_17counting_iteratorIiNSA_11use_defaultESJ_SJ_EENSA_6detail15normal_iteratorINSA_10device_ptrISC_EEEEEEEEESP_NSH_INS8_IJNSM_INSN_IiEEEESP_EEEEEPlNS0_13ScanTileStateIiLb1EEE14greater_than_5NS0_8NullTypeEiNS2_19streaming_context_tIlLb1EEELSE_0EEEvT0_T1_T2_T3_T4_T5_T6_T7_iT8_NS1_7vsmem_tEE19static_temp_storage;
	add.s32 	%r363, %r361, %r362;
	add.s32 	%r902, %r363, 4096;
$L__BB5_198:
	setp.ne.s16 	%p63, %rs8, 0;
	cvt.s64.s32 	%rd101, %r903;
	mov.b64 	%rd430, 0;
	@%p63 bra 	$L__BB5_200;
	ld.global.u64 	%rd430, [%rd96];
$L__BB5_200:
	setp.ne.s16 	%p64, %rs8, 0;
	add.s64 	%rd167, %rd430, %rd101;
	shl.b64 	%rd168, %rd167, 2;
	add.s64 	%rd169, %rd99, %rd168;
	shl.b64 	%rd170, %rd167, 3;
	add.s64 	%rd171, %rd100, %rd170;
	.pragma "used_bytes_mask 65295";
	ld.shared.v4.u32 	{%r364, %r365, %r366, %r367}, [%r902+-4096];
	st.global.u32 	[%rd169+-1536], %r364;
	st.global.v2.u32 	[%rd171+-3072], {%r366, %r367};
	mov.b64 	%rd431, 0;
	@%p64 bra 	$L__BB5_202;
	ld.global.u64 	%rd431, [%rd96];
$L__BB5_202:
	setp.ne.s16 	%p65, %rs8, 0;
	add.s64 	%rd173, %rd431, %rd101;
	shl.b64 	%rd174, %rd173, 2;
	add.s64 	%rd175, %rd99, %rd174;
	shl.b64 	%rd176, %rd173, 3;
	add.s64 	%rd177, %rd100, %rd176;
	.pragma "used_bytes_mask 65295";
	ld.shared.v4.u32 	{%r368, %r369, %r370, %r371}, [%r902+-2048];
	st.global.u32 	[%rd175+-1024], %r368;
	st.global.v2.u32 	[%rd177+-2048], {%r370, %r371};
	mov.b64 	%rd432, 0;
	@%p65 bra 	$L__BB5_204;
	ld.global.u64 	%rd432, [%rd96];
$L__BB5_204:
	setp.ne.s16 	%p66, %rs8, 0;
	add.s64 	%rd179, %rd432, %rd101;
	shl.b64 	%rd180, %rd179, 2;
	add.s64 	%rd181, %rd99, %rd180;
	shl.b64 	%rd182, %rd179, 3;
	add.s64 	%rd183, %rd100, %rd182;
	.pragma "used_bytes_mask 65295";
	ld.shared.v4.u32 	{%r372, %r373, %r374, %r375}, [%r902];
	st.global.u32 	[%rd181+-512], %r372;
	st.global.v2.u32 	[%rd183+-1024], {%r374, %r375};
	mov.b64 	%rd433, 0;
	@%p66 bra 	$L__BB5_206;
	ld.global.u64 	%rd433, [%rd96];
$L__BB5_206:
	cvt.u32.u64 	%r376, %rd101;
	add.s64 	%rd184, %rd433, %rd101;
	shl.b64 	%rd185, %rd184, 2;
	add.s64 	%rd186, %rd99, %rd185;
	shl.b64 	%rd187, %rd184, 3;
	add.s64 	%rd188, %rd100, %rd187;
	.pragma "used_bytes_mask 65295";
	ld.shared.v4.u32 	{%r377, %r378, %r379, %r380}, [%r902+2048];
	st.global.u32 	[%rd186], %r377;
	st.global.v2.u32 	[%rd188], {%r379, %r380};
	add.s32 	%r901, %r901, 512;
	add.s32 	%r903, %r376, 512;
	add.s32 	%r902, %r902, 8192;
	setp.lt.s32 	%p67, %r901, %r179;
	@%p67 bra 	$L__BB5_198;
$L__BB5_207:
	mov.u32 	%r541, %tid.x;
	setp.ne.s32 	%p122, %r541, 0;
	@%p122 bra 	$L__BB5_215;
	mov.u64 	%rd114, %rd120;
	ld.param.u8 	%rs27, [%rd114+1];
	setp.eq.s16 	%p123, %rs27, 0;
	@%p123 bra 	$L__BB5_212;
	ld.param.u8 	%rs28, [%rd114];
	setp.ne.s16 	%p124, %rs28, 0;
	mov.b64 	%rd436, 0;
	@%p124 bra 	$L__BB5_211;
	ld.param.u64 	%rd260, [%rd114+24];
	cvta.to.global.u64 	%rd261, %rd260;
	ld.global.u64 	%rd436, [%rd261];
$L__BB5_211:
	ld.param.u64 	%rd401, [_ZN3cub18CUB_300001_SM_10006detail6select23DeviceSelectSweepKernelINS2_10policy_hubIN4cuda3std3__45tupleIJiN6thrust24THRUST_300001_SM_1000_NS7complexIfEEEEESC_iLb0ELNS0_10SelectImplE0EE10Policy1000ENSA_12zip_iteratorINS8_IJNSA_17counting_iteratorIiNSA_11use_defaultESJ_SJ_EENSA_6detail15normal_iteratorINSA_10device_ptrISC_EEEEEEEEESP_NSH_INS8_IJNSM_INSN_IiEEEESP_EEEEEPlNS0_13ScanTileStateIiLb1EEE14greater_than_5NS0_8NullTypeEiNS2_19streaming_context_tIlLb1EEELSE_0EEEvT0_T1_T2_T3_T4_T5_T6_T7_iT8_NS1_7vsmem_tE_param_3];
	cvt.s64.s32 	%rd262, %r905;
	add.s64 	%rd263, %rd436, %rd262;
	cvta.to.global.u64 	%rd264, %rd401;
	st.global.u64 	[%rd264], %rd263;
	bra.uni 	$L__BB5_215;
$L__BB5_212:
	ld.param.u8 	%rs29, [%rd114];
	setp.ne.s16 	%p125, %rs29, 0;
	mov.b64 	%rd437, 0;
	@%p125 bra 	$L__BB5_214;
	ld.param.u64 	%rd266, [%rd114+24];
	cvta.to.global.u64 	%rd267, %rd266;
	ld.global.u64 	%rd437, [%rd267];
$L__BB5_214:
	cvt.s64.s32 	%rd268, %r905;
	add.s64 	%rd269, %rd437, %rd268;
	ld.param.u64 	%rd270, [%rd114+32];
	cvta.to.global.u64 	%rd271, %rd270;
	st.global.u64 	[%rd271], %rd269;
$L__BB5_215:
	ret;

}


// ===== COMPILED SASS (sm_100) =====

	.target	sm_100

	.elftype	@"ET_EXEC"


//--------------------- .note.nv.tkinfo           --------------------------
	.section	.note.nv.tkinfo,"",@"SHT_NOTE"
	.sectionflags	@"SHF_NOTE_NV_TKINFO"
	.tkinfo
        /*0018*/ 	.word	0x00000002
        /*0030*/ 	.string	""
        /*0030*/ 	.string	"ptxas"
        /*0030*/ 	.string	"Cuda compilation tools, release 13.0, V13.0.88"
        /*0030*/ 	.string	"Build cuda_13.0.r13.0/compiler.36424714_0"
        /*0030*/ 	.string	"-arch sm_100 -m 64 "



//--------------------- .note.nv.cuinfo           --------------------------
	.section	.note.nv.cuinfo,"",@"SHT_NOTE"
	.sectionflags	@"SHF_NOTE_NV_CUINFO"
        /*0018*/ 	.short	0x0002
        /*001a*/ 	.short	0x0064
        /*001c*/ 	.short	0x0082
	.zero		2


//--------------------- .nv.info                  --------------------------
	.section	.nv.info,"",@"SHT_CUDA_INFO"
	.align	4


	//----- nvinfo : EIATTR_REGCOUNT
	.align		4
        /*0000*/ 	.byte	0x04, 0x2f
        /*0002*/ 	.short	(.L_44 - .L_43)
	.align		4
.L_43:
        /*0004*/ 	.word	index@(_ZN3cub18CUB_300001_SM_10006detail11EmptyKernelIvEEvv)
        /*0008*/ 	.word	0x00000004


	//----- nvinfo : EIATTR_FRAME_SIZE
	.align		4
.L_44:
        /*000c*/ 	.byte	0x04, 0x11
        /*000e*/ 	.short	(.L_46 - .L_45)
	.align		4
.L_45:
        /*0010*/ 	.word	index@(_ZN3cub18CUB_300001_SM_10006detail11EmptyKernelIvEEvv)
        /*0014*/ 	.word	0x00000000


	//----- nvinfo : EIATTR_REGCOUNT
	.align		4
.L_46:
        /*0018*/ 	.byte	0x04, 0x2f
        /*001a*/ 	.short	(.L_48 - .L_47)
	.align		4
.L_47:
        /*001c*/ 	.word	index@(_ZN3cub18CUB_300001_SM_10006detail8for_each13static_kernelINS2_12policy_hub_t12policy_500_tEmN6thrust24THRUST_300001_SM_1000_NS8cuda_cub20__uninitialized_fill7functorINS7_10device_ptrINS7_7complexIfEEEESD_EEEEvT0_T1_)
        /*0020*/ 	.word	0x00000009


	//----- nvinfo : EIATTR_FRAME_SIZE
	.align		4
.L_48:
        /*0024*/ 	.byte	0x04, 0x11
        /*0026*/ 	.short	(.L_50 - .L_49)
	.align		4
.L_49:
        /*0028*/ 	.word	index@(_ZN3cub18CUB_300001_SM_10006detail8for_each13static_kernelINS2_12policy_hub_t12policy_500_tEmN6thrust24THRUST_300001_SM_1000_NS8cuda_cub20__uninitialized_fill7functorINS7_10device_ptrINS7_7complexIfEEEESD_EEEEvT0_T1_)
        /*002c*/ 	.word	0x00000000


	//----- nvinfo : EIATTR_REGCOUNT
	.align		4
.L_50:
        /*0030*/ 	.byte	0x04, 0x2f
        /*0032*/ 	.short	(.L_52 - .L_51)
	.align		4
.L_51:
        /*0034*/ 	.word	index@(_ZN3cub18CUB_300001_SM_10006detail8for_each13static_kernelINS2_12policy_hub_t12policy_500_tElN6thrust24THRUST_300001_SM_1000_NS8cuda_cub10__tabulate7functorINS7_6detail15normal_iteratorINS7_10device_ptrINS7_7complexIfEEEEEENS7_6system6detail7generic6detail22compute_sequence_valueISF_vEElEEEEvT0_T1_)
        /*0038*/ 	.word	0x00000010


	//----- nvinfo : EIATTR_FRAME_SIZE
	.align		4
.L_52:
        /*003c*/ 	.byte	0x04, 0x11
        /*003e*/ 	.short	(.L_54 - .L_53)
	.align		4
.L_53:
        /*0040*/ 	.word	index@(_ZN3cub18CUB_300001_SM_10006detail8for_each13static_kernelINS2_12policy_hub_t12policy_500_tElN6thrust24THRUST_300001_SM_1000_NS8cuda_cub10__tabulate7functorINS7_6detail15normal_iteratorINS7_10device_ptrINS7_7complexIfEEEEEENS7_6system6detail7generic6detail22compute_sequence_valueISF_vEElEEEEvT0_T1_)
        /*0044*/ 	.word	0x00000000


	//----- nvinfo : EIATTR_REGCOUNT
	.align		4
.L_54:
        /*0048*/ 	.byte	0x04, 0x2f
        /*004a*/ 	.short	(.L_56 - .L_55)
	.align		4
.L_55:
        /*004c*/ 	.word	index@(_ZN3cub18CUB_300001_SM_10006detail8for_each13static_kernelINS2_12policy_hub_t12policy_500_tEmN6thrust24THRUST_300001_SM_1000_NS8cuda_cub20__uninitialized_fill7functorINS7_10device_ptrIiEEiEEEEvT0_T1_)
        /*0050*/ 	.word	0x00000008


	//----- nvinfo : EIATTR_FRAME_SIZE
	.align		4
.L_56:
        /*0054*/ 	.byte	0x04, 0x11
        /*0056*/ 	.short	(.L_58 - .L_57)
	.align		4
.L_57:
        /*0058*/ 	.word	index@(_ZN3cub18CUB_300001_SM_10006detail8for_each13static_kernelINS2_12policy_hub_t12policy_500_tEmN6thrust24THRUST_300001_SM_1000_NS8cuda_cub20__uninitialized_fill7functorINS7_10device_ptrIiEEiEEEEvT0_T1_)
        /*005c*/ 	.word	0x00000000


	//----- nvinfo : EIATTR_REGCOUNT
	.align		4
.L_58:
        /*0060*/ 	.byte	0x04, 0x2f
        /*0062*/ 	.short	(.L_60 - .L_59)
	.align		4
.L_59:
        /*0064*/ 	.word	index@(_ZN3cub18CUB_300001_SM_10006detail4scan23DeviceCompactInitKernelINS0_13ScanTileStateIiLb1EEEPlEEvT_iT0_)
        /*0068*/ 	.word	0x0000000a


	//----- nvinfo : EIATTR_FRAME_SIZE
	.align		4
.L_60:
        /*006c*/ 	.byte	0x04, 0x11
        /*006e*/ 	.short	(.L_62 - .L_61)
	.align		4
.L_61:
        /*0070*/ 	.word	index@(_ZN3cub18CUB_300001_SM_10006detail4scan23DeviceCompactInitKernelINS0_13ScanTileStateIiLb1EEEPlEEvT_iT0_)
        /*0074*/ 	.word	0x00000000


	//----- nvinfo : EIATTR_REGCOUNT
	.align		4
.L_62:
        /*0078*/ 	.byte	0x04, 0x2f
        /*007a*/ 	.short	(.L_64 - .L_63)
	.align		4
.L_63:
        /*007c*/ 	.word	index@(_ZN3cub18CUB_300001_SM_10006detail6select23DeviceSelectSweepKernelINS2_10policy_hubIN4cuda3std3__45tupleIJiN6thrust24THRUST_300001_SM_1000_NS7complexIfEEEEESC_iLb0ELNS0_10SelectImplE0EE10Policy1000ENSA_12zip_iteratorINS8_IJNSA_17counting_iteratorIiNSA_11use_defaultESJ_SJ_EENSA_6detail15normal_iteratorINSA_10device_ptrISC_EEEEEEEEESP_NSH_INS8_IJNSM_INSN_IiEEEESP_EEEEEPlNS0_13ScanTileStateIiLb1EEE14greater_than_5NS0_8NullTypeEiNS2_19streaming_context_tIlLb1EEELSE_0EEEvT0_T1_T2_T3_T4_T5_T6_T7_iT8_NS1_7vsmem_tE)
        /*0080*/ 	.word	0x00000020


	//----- nvinfo : EIATTR_FRAME_SIZE
	.align		4
.L_64:
        /*0084*/ 	.byte	0x04, 0x11
        /*0086*/ 	.short	(.L_66 - .L_65)
	.align		4
.L_65:
        /*0088*/ 	.word	index@($__internal_0_$__cuda_sm20_sqrt_rn_f32_slowpath)
        /*008c*/ 	.word	0x00000000


	//----- nvinfo : EIATTR_FRAME_SIZE
	.align		4
.L_66:
        /*0090*/ 	.byte	0x04, 0x11
        /*0092*/ 	.short	(.L_68 - .L_67)
	.align		4
.L_67:
        /*0094*/ 	.word	index@(_ZN3cub18CUB_300001_SM_10006detail6select23DeviceSelectSweepKernelINS2_10policy_hubIN4cuda3std3__45tupleIJiN6thrust24THRUST_300001_SM_1000_NS7complexIfEEEEESC_iLb0ELNS0_10SelectImplE0EE10Policy1000ENSA_12zip_iteratorINS8_IJNSA_17counting_iteratorIiNSA_11use_defaultESJ_SJ_EENSA_6detail15normal_iteratorINSA_10device_ptrISC_EEEEEEEEESP_NSH_INS8_IJNSM_INSN_IiEEEESP_EEEEEPlNS0_13ScanTileStateIiLb1EEE14greater_than_5NS0_8NullTypeEiNS2_19streaming_context_tIlLb1EEELSE_0EEEvT0_T1_T2_T3_T4_T5_T6_T7_iT8_NS1_7vsmem_tE)
        /*0098*/ 	.word	0x00000000


	//----- nvinfo : EIATTR_MIN_STACK_SIZE
	.align		4
.L_68:
        /*009c*/ 	.byte	0x04, 0x12
        /*009e*/ 	.short	(.L_70 - .L_69)
	.align		4
.L_69:
        /*00a0*/ 	.word	index@(_ZN3cub18CUB_300001_SM_10006detail6select23DeviceSelectSweepKernelINS2_10policy_hubIN4cuda3std3__45tupleIJiN6thrust24THRUST_300001_SM_1000_NS7complexIfEEEEESC_iLb0ELNS0_10SelectImplE0EE10Policy1000ENSA_12zip_iteratorINS8_IJNSA_17counting_iteratorIiNSA_11use_defaultESJ_SJ_EENSA_6detail15normal_iteratorINSA_10device_ptrISC_EEEEEEEEESP_NSH_INS8_IJNSM_INSN_IiEEEESP_EEEEEPlNS0_13ScanTileStateIiLb1EEE14greater_than_5NS0_8NullTypeEiNS2_19streaming_context_tIlLb1EEELSE_0EEEvT0_T1_T2_T3_T4_T5_T6_T7_iT8_NS1_7vsmem_tE)
        /*00a4*/ 	.word	0x00000000


	//----- nvinfo : EIATTR_MIN_STACK_SIZE
	.align		4
.L_70:
        /*00a8*/ 	.byte	0x04, 0x12
        /*00aa*/ 	.short	(.L_72 - .L_71)
	.align		4
.L_71:
        /*00ac*/ 	.word	index@(_ZN3cub18CUB_300001_SM_10006detail4scan23DeviceCompactInitKernelINS0_13ScanTileStateIiLb1EEEPlEEvT_iT0_)
        /*00b0*/ 	.word	0x00000000


	//----- nvinfo : EIATTR_MIN_STACK_SIZE
	.align		4
.L_72:
        /*00b4*/ 	.byte	0x04, 0x12
        /*00b6*/ 	.short	(.L_74 - .L_73)
	.align		4
.L_73:
        /*00b8*/ 	.word	index@(_ZN3cub18CUB_300001_SM_10006detail8for_each13static_kernelINS2_12policy_hub_t12policy_500_tEmN6thrust24THRUST_300001_SM_1000_NS8cuda_cub20__uninitialized_fill7functorINS7_10device_ptrIiEEiEEEEvT0_T1_)
        /*00bc*/ 	.word	0x00000000


	//----- nvinfo : EIATTR_MIN_STACK_SIZE
	.align		4
.L_74:
        /*00c0*/ 	.byte	0x04, 0x12
        /*00c2*/ 	.short	(.L_76 - .L_75)
	.align		4
.L_75:
        /*00c4*/ 	.word	index@(_ZN3cub18CUB_300001_SM_10006detail8for_each13static_kernelINS2_12policy_hub_t12policy_500_tElN6thrust24THRUST_300001_SM_1000_NS8cuda_cub10__tabulate7functorINS7_6detail15normal_iteratorINS7_10device_ptrINS7_7complexIfEEEEEENS7_6system6detail7generic6detail22compute_sequence_valueISF_vEElEEEEvT0_T1_)
        /*00c8*/ 	.word	0x00000000


	//----- nvinfo : EIATTR_MIN_STACK_SIZE
	.align		4
.L_76:
        /*00cc*/ 	.byte	0x04, 0x12
        /*00ce*/ 	.short	(.L_78 - .L_77)
	.align		4
.L_77:
        /*00d0*/ 	.word	index@(_ZN3cub18CUB_300001_SM_10006detail8for_each13static_kernelINS2_12policy_hub_t12policy_500_tEmN6thrust24THRUST_300001_SM_1000_NS8cuda_cub20__uninitialized_fill7functorINS7_10device_ptrINS7_7complexIfEEEESD_EEEEvT0_T1_)
        /*00d4*/ 	.word	0x00000000


	//----- nvinfo : EIATTR_MIN_STACK_SIZE
	.align		4
.L_78:
        /*00d8*/ 	.byte	0x04, 0x12
        /*00da*/ 	.short	(.L_80 - .L_79)
	.align		4
.L_79:
        /*00dc*/ 	.word	index@(_ZN3cub18CUB_300001_SM_10006detail11EmptyKernelIvEEvv)
        /*00e0*/ 	.word	0x00000000
.L_80:


//--------------------- .nv.compat                --------------------------
	.section	.nv.compat,"",@"SHT_CUDA_COMPAT_INFO"
	.align	4
        /*0000*/ 	.byte	0x02, 0x09, 0x00, 0x00, 0x02, 0x02, 0x01, 0x00, 0x02, 0x05, 0x05, 0x00, 0x03, 0x07, 0x01, 0x01
        /*0010*/ 	.byte	0x02, 0x03, 0x00, 0x00, 0x02, 0x06, 0x01, 0x00, 0x04, 0x0b, 0x08, 0x00, 0x01, 0x00, 0x00, 0x00
        /*0020*/ 	.byte	0x00, 0x00, 0x00, 0x00


//--------------------- .nv.info._ZN3cub18CUB_300001_SM_10006detail6select23DeviceSelectSweepKernelINS2_10policy_hubIN4cuda3std3__45tupleIJiN6thrust24THRUST_300001_SM_1000_NS7complexIfEEEEESC_iLb0ELNS0_10SelectImplE0EE10Policy1000ENSA_12zip_iteratorINS8_IJNSA_17counting_iteratorIiNSA_11use_defaultESJ_SJ_EENSA_6detail15normal_iteratorINSA_10device_ptrISC_EEEEEEEEESP_NSH_INS8_IJNSM_INSN_IiEEEESP_EEEEEPlNS0_13ScanTileStateIiLb1EEE14greater_than_5NS0_8NullTypeEiNS2_19streaming_context_tIlLb1EEELSE_0EEEvT0_T1_T2_T3_T4_T5_T6_T7_iT8_NS1_7vsmem_tE --------------------------
	.section	.nv.info._ZN3cub18CUB_300001_SM_10006detail6select23DeviceSelectSweepKernelINS2_10policy_hubIN4cuda3std3__45tupleIJiN6thrust24THRUST_300001_SM_1000_NS7complexIfEEEEESC_iLb0ELNS0_10SelectImplE0EE10Policy1000ENSA_12zip_iteratorINS8_IJNSA_17counting_iteratorIiNSA_11use_defaultESJ_SJ_EENSA_6detail15normal_iteratorINSA_10device_ptrISC_EEEEEEEEESP_NSH_INS8_IJNSM_INSN_IiEEEESP_EEEEEPlNS0_13ScanTileStateIiLb1EEE14greater_than_5NS0_8NullTypeEiNS2_19streaming_context_tIlLb1EEELSE_0EEEvT0_T1_T2_T3_T4_T5_T6_T7_iT8_NS1_7vsmem_tE,"",@"SHT_CUDA_INFO"
	.sectionflags	@""
	.align	4


	//----- nvinfo : EIATTR_CUDA_API_VERSION
	.align		4
        /*0000*/ 	.byte	0x04, 0x37
        /*0002*/ 	.short	(.L_82 - .L_81)
.L_81:
        /*0004*/ 	.word	0x00000082


	//----- nvinfo : EIATTR_KPARAM_INFO
	.align		4
.L_82:
        /*0008*/ 	.byte	0x04, 0x17
        /*000a*/ 	.short	(.L_84 - .L_83)
.L_83:
        /*000c*/ 	.word	0x00000000
        /*0010*/ 	.short	0x000a
        /*0012*/ 	.short	0x0070
        /*0014*/ 	.byte	0x00, 0xf0, 0x21, 0x00


	//----- nvinfo : EIATTR_KPARAM_INFO
	.align		4
.L_84:
        /*0018*/ 	.byte	0x04, 0x17
        /*001a*/ 	.short	(.L_86 - .L_85)
.L_85:
        /*001c*/ 	.word	0x00000000
        /*0020*/ 	.short	0x0009
        /*0022*/ 	.short	0x0048
        /*0024*/ 	.byte	0x00, 0xf0, 0xa1, 0x00


	//----- nvinfo : EIATTR_KPARAM_INFO
	.align		4
.L_86:
        /*0028*/ 	.byte	0x04, 0x17
        /*002a*/ 	.short	(.L_88 - .L_87)
.L_87:
        /*002c*/ 	.word	0x00000000
        /*0030*/ 	.short	0x0008
        /*0032*/ 	.short	0x0040
        /*0034*/ 	.byte	0x00, 0xf0, 0x11, 0x00


	//----- nvinfo : EIATTR_KPARAM_INFO
	.align		4
.L_88:
        /*0038*/ 	.byte	0x04, 0x17
        /*003a*/ 	.short	(.L_90 - .L_89)
.L_89:
        /*003c*/ 	.word	0x00000000
        /*0040*/ 	.short	0x0007
        /*0042*/ 	.short	0x003c
        /*0044*/ 	.byte	0x00, 0xf0, 0x11, 0x00


	//----- nvinfo : EIATTR_KPARAM_INFO
	.align		4
.L_90:
        /*0048*/ 	.byte	0x04, 0x17
        /*004a*/ 	.short	(.L_92 - .L_91)
.L_91:
        /*004c*/ 	.word	0x00000000
        /*0050*/ 	.short	0x0006
        /*0052*/ 	.short	0x0039
        /*0054*/ 	.byte	0x00, 0xf0, 0x05, 0x00


	//----- nvinfo : EIATTR_KPARAM_INFO
	.align		4
.L_92:
        /*0058*/ 	.byte	0x04, 0x17
        /*005a*/ 	.short	(.L_94 - .L_93)
.L_93:
        /*005c*/ 	.word	0x00000000
        /*0060*/ 	.short	0x0005
        /*0062*/ 	.short	0x0038
        /*0064*/ 	.byte	0x00, 0xf0, 0x05, 0x00


	//----- nvinfo : EIATTR_KPARAM_INFO
	.align		4
.L_94:
        /*0068*/ 	.byte	0x04, 0x17
        /*006a*/ 	.short	(.L_96 - .L_95)
.L_95:
        /*006c*/ 	.word	0x00000000
        /*0070*/ 	.short	0x0004
        /*0072*/ 	.short	0x0030
        /*0074*/ 	.byte	0x00, 0xf0, 0x21, 0x00


	//----- nvinfo : EIATTR_KPARAM_INFO
	.align		4
.L_96:
        /*0078*/ 	.byte	0x04, 0x17
        /*007a*/ 	.short	(.L_98 - .L_97)
.L_97:
        /*007c*/ 	.word	0x00000000
        /*0080*/ 	.short	0x0003
        /*0082*/ 	.short	0x0028
        /*0084*/ 	.byte	0x00, 0xf5, 0x21, 0x00


	//----- nvinfo : EIATTR_KPARAM_INFO
	.align		4
.L_98:
        /*0088*/ 	.byte	0x04, 0x17
        /*008a*/ 	.short	(.L_100 - .L_99)
.L_99:
        /*008c*/ 	.word	0x00000000
        /*0090*/ 	.short	0x0002
        /*0092*/ 	.short	0x0018
        /*0094*/ 	.byte	0x00, 0xf0, 0x41, 0x00


	//----- nvinfo : EIATTR_KPARAM_INFO
	.align		4
.L_100:
        /*0098*/ 	.byte	0x04, 0x17
        /*009a*/ 	.short	(.L_102 - .L_101)
.L_101:
        /*009c*/ 	.word	0x00000000
        /*00a0*/ 	.short	0x0001
        /*00a2*/ 	.short	0x0010
        /*00a4*/ 	.byte	0x00, 0xf0, 0x21, 0x00


	//----- nvinfo : EIATTR_KPARAM_INFO
	.align		4
.L_102:
        /*00a8*/ 	.byte	0x04, 0x17
        /*00aa*/ 	.short	(.L_104 - .L_103)
.L_103:
        /*00ac*/ 	.word	0x00000000
        /*00b0*/ 	.short	0x0000
        /*00b2*/ 	.short	0x0000
        /*00b4*/ 	.byte	0x00, 0xf0, 0x41, 0x00


	//----- nvinfo : EIATTR_SPARSE_MMA_MASK
	.align		4
.L_104:
        /*00b8*/ 	.byte	0x03, 0x50
        /*00ba*/ 	.short	0x0000


	//----- nvinfo : EIATTR_MAXREG_COUNT
	.align		4
        /*00bc*/ 	.byte	0x03, 0x1b
        /*00be*/ 	.short	0x00ff


	//----- nvinfo : EIATTR_NUM_BARRIERS
	.align		4
        /*00c0*/ 	.byte	0x02, 0x4c
        /*00c2*/ 	.byte	0x01
	.zero		1


	//----- nvinfo : EIATTR_MERCURY_ISA_VERSION
	.align		4
        /*00c4*/ 	.byte	0x03, 0x5f
        /*00c6*/ 	.short	0x0101


	//----- nvinfo : EIATTR_UNUSED_LOAD_BYTE_OFFSET
	.align		4
        /*00c8*/ 	.byte	0x04, 0x44
        /*00ca*/ 	.short	(.L_106 - .L_105)


	//   ....[0]....
.L_105:
        /*00cc*/ 	.word	0x00000cc0
        /*00d0*/ 	.word	0x0000ff0f


	//   ....[1]....
        /*00d4*/ 	.word	0x00000ee0
        /*00d8*/ 	.word	0x0000ff0f


	//   ....[2]....
        /*00dc*/ 	.word	0x00000ef0
        /*00e0*/ 	.word	0x0000ff0f


	//   ....[3]....
        /*00e4*/ 	.word	0x000010f0
        /*00e8*/ 	.word	0x0000ff0f


	//   ....[4]....
        /*00ec*/ 	.word	0x00001130
        /*00f0*/ 	.word	0x0000ff0f


	//   ....[5]....
        /*00f4*/ 	.word	0x00002900
        /*00f8*/ 	.word	0x0000ff0f


	//   ....[6]....
        /*00fc*/ 	.word	0x00002b20
        /*0100*/ 	.word	0x0000ff0f


	//   ....[7]....
        /*0104*/ 	.word	0x00002be0
        /*0108*/ 	.word	0x0000ff0f


	//   ....[8]....
        /*010c*/ 	.word	0x00002ca0
        /*0110*/ 	.word	0x0000ff0f


	//   ....[9]....
        /*0114*/ 	.word	0x00002d60
        /*0118*/ 	.word	0x0000ff0f


	//   ....[10]....
        /*011c*/ 	.word	0x00003c00
        /*0120*/ 	.word	0x0000ff0f


	//   ....[11]....
        /*0124*/ 	.word	0x00003e10
        /*0128*/ 	.word	0x0000ff0f


	//   ....[12]....
        /*012c*/ 	.word	0x00003e20
        /*0130*/ 	.word	0x0000ff0f


	//   ....[13]....
        /*0134*/ 	.word	0x00004020
        /*0138*/ 	.word	0x0000ff0f


	//   ....[14]....
        /*013c*/ 	.word	0x000040d0
        /*0140*/ 	.word	0x0000ff0f


	//   ....[15]....
        /*0144*/ 	.word	0x000054a0
        /*0148*/ 	.word	0x0000fff0


	//   ....[16]....
        /*014c*/ 	.word	0x00005a00
        /*0150*/ 	.word	0x0000ff0f


	//   ....[17]....
        /*0154*/ 	.word	0x00005c10
        /*0158*/ 	.word	0x0000ff0f


	//   ....[18]....
        /*015c*/ 	.word	0x00005d00
        /*0160*/ 	.word	0x0000ff0f


	//   ....[19]....
        /*0164*/ 	.word	0x00005d90
        /*0168*/ 	.word	0x0000ff0f


	//   ....[20]....
        /*016c*/ 	.word	0x00005e50
        /*0170*/ 	.word	0x0000ff0f


	//----- nvinfo : EIATTR_COOP_GROUP_MASK_REGIDS
	.align		4
.L_106:
        /*0174*/ 	.byte	0x04, 0x29
        /*0176*/ 	.short	(.L_108 - .L_107)


	//   ....[0]....
.L_107:
        /*0178*/ 	.word	0xffffffff


	//   ....[1]....
        /*017c*/ 	.word	0xffffffff


	//   ....[2]....
        /*0180*/ 	.word	0xffffffff


	//   ....[3]....
        /*0184*/ 	.word	0xffffffff


	//   ....[4]....
        /*0188*/ 	.word	0xffffffff


	//   ....[5]....
        /*018c*/ 	.word	0xffffffff


	//   ....[6]....
        /*0190*/ 	.word	0xffffffff


	//   ....[7]....
        /*0194*/ 	.word	0xffffffff


	//   ....[8]....
        /*0198*/ 	.word	0xffffffff


	//   ....[9]....
        /*019c*/ 	.word	0xffffffff


	//   ....[10]....
        /*01a0*/ 	.word	0xffffffff


	//   ....[11]....
        /*01a4*/ 	.word	0xffffffff


	//   ....[12]....
        /*01a8*/ 	.word	0xffffffff


	//   ....[13]....
        /*01ac*/ 	.word	0xffffffff


	//   ....[14]....
        /*01b0*/ 	.word	0xffffffff


	//   ....[15]....
        /*01b4*/ 	.word	0xffffffff


	//   ....[16]....
        /*01b8*/ 	.word	0xffffffff


	//   ....[17]....
        /*01bc*/ 	.word	0xffffffff


	//   ....[18]....
        /*01c0*/ 	.word	0xffffffff


	//   ....[19]....
        /*01c4*/ 	.word	0xffffffff


	//   ....[20]....
        /*01c8*/ 	.word	0xffffffff


	//   ....[21]....
        /*01cc*/ 	.word	0xffffffff


	//   ....[22]....
        /*01d0*/ 	.word	0xffffffff


	//   ....[23]....
        /*01d4*/ 	.word	0xffffffff


	//   ....[24]....
        /*01d8*/ 	.word	0xffffffff


	//   ....[25]....
        /*01dc*/ 	.word	0xffffffff


	//   ....[26]....
        /*01e0*/ 	.word	0xffffffff


	//   ....[27]....
        /*01e4*/ 	.word	0xffffffff


	//   ....[28]....
        /*01e8*/ 	.word	0xffffffff


	//   ....[29]....
        /*01ec*/ 	.word	0xffffffff


	//   ....[30]....
        /*01f0*/ 	.word	0xffffffff


	//   ....[31]....
        /*01f4*/ 	.word	0xffffffff


	//   ....[32]....
        /*01f8*/ 	.word	0xffffffff


	//   ....[33]....
        /*01fc*/ 	.word	0xffffffff


	//   ....[34]....
        /*0200*/ 	.word	0xffffffff


	//   ....[35]....
        /*0204*/ 	.word	0xffffffff


	//   ....[36]....
        /*0208*/ 	.word	0xffffffff


	//   ....[37]....
        /*020c*/ 	.word	0xffffffff


	//   ....[38]....
        /*0210*/ 	.word	0xffffffff


	//   ....[39]....
        /*0214*/ 	.word	0xffffffff


	//   ....[40]....
        /*0218*/ 	.word	0xffffffff


	//   ....[41]....
        /*021c*/ 	.word	0xffffffff


	//   ....[42]....
        /*0220*/ 	.word	0xffffffff


	//   ....[43]....
        /*0224*/ 	.word	0xffffffff


	//   ....[44]....
        /*0228*/ 	.word	0xffffffff


	//   ....[45]....
        /*022c*/ 	.word	0xffffffff


	//   ....[46]....
        /*0230*/ 	.word	0xffffffff


	//   ....[47]....
        /*0234*/ 	.word	0xffffffff


	//   ....[48]....
        /*0238*/ 	.word	0xffffffff


	//   ....[49]....
        /*023c*/ 	.word	0xffffffff


	//   ....[50]....
        /*0240*/ 	.word	0xffffffff


	//   ....[51]....
        /*0244*/ 	.word	0xffffffff


	//   ....[52]....
        /*0248*/ 	.word	0xffffffff


	//   ....[53]....
        /*024c*/ 	.word	0xffffffff


	//   ....[54]....
        /*0250*/ 	.word	0xffffffff


	//   ....[55]....
        /*0254*/ 	.word	0xffffffff


	//   ....[56]....
        /*0258*/ 	.word	0x05000004


	//   ....[57]....
        /*025c*/ 	.word	0x05000004


	//   ....[58]....
        /*0260*/ 	.word	0x05000004


	//   ....[59]....
        /*0264*/ 	.word	0x05000004


	//   ....[60]....
        /*0268*/ 	.word	0x05000004


	//   ....[61]....
        /*026c*/ 	.word	0x05000004


	//   ....[62]....
        /*0270*/ 	.word	0x05000004


	//   ....[63]....
        /*0274*/ 	.word	0x05000004


	//   ....[64]....
        /*0278*/ 	.word	0x05000004


	//   ....[65]....
        /*027c*/ 	.word	0x05000004


	//   ....[66]....
        /*0280*/ 	.word	0x05000004


	//   ....[67]....
        /*0284*/ 	.word	0x05000004


	//   ....[68]....
        /*0288*/ 	.word	0x05000004


	//   ....[69]....
        /*028c*/ 	.word	0x05000004


	//   ....[70]....
        /*0290*/ 	.word	0x05000004


	//   ....[71]....
        /*0294*/ 	.word	0x05000004


	//   ....[72]....
        /*0298*/ 	.word	0x05000004


	//   ....[73]....
        /*029c*/ 	.word	0x05000004


	//   ....[74]....
        /*02a0*/ 	.word	0x05000004


	//   ....[75]....
        /*02a4*/ 	.word	0x05000004


	//   ....[76]....
        /*02a8*/ 	.word	0x05000004


	//   ....[77]....
        /*02ac*/ 	.word	0x05000004


	//   ....[78]....
        /*02b0*/ 	.word	0x05000004


	//   ....[79]....
        /*02b4*/ 	.word	0x05000004


	//   ....[80]....
        /*02b8*/ 	.word	0x05000004


	//   ....[81]....
        /*02bc*/ 	.word	0x05000004


	//   ....[82]....
        /*02c0*/ 	.word	0x05000004


	//   ....[83]....
        /*02c4*/ 	.word	0x05000004


	//   ....[84]....
        /*02c8*/ 	.word	0x05000004


	//   ....[85]....
        /*02cc*/ 	.word	0x05000004


	//   ....[86]....
        /*02d0*/ 	.word	0x05000004


	//   ....[87]....
        /*02d4*/ 	.word	0x05000004


	//   ....[88]....
        /*02d8*/ 	.word	0x05000004


	//   ....[89]....
        /*02dc*/ 	.word	0x05000004


	//   ....[90]....
        /*02e0*/ 	.word	0x05000004


	//   ....[91]....
        /*02e4*/ 	.word	0x05000004


	//----- nvinfo : EIATTR_COOP_GROUP_INSTR_OFFSETS
	.align		4
.L_108:
        /*02e8*/ 	.byte	0x04, 0x28
        /*02ea*/ 	.short	(.L_110 - .L_109)


	//   ....[0]....
.L_109:
        /*02ec*/ 	.word	0x000006e0


	//   ....[1]....
        /*02f0*/ 	.word	0x00000710


	//   ....[2]....
        /*02f4*/ 	.word	0x00000730


	//   ....[3]....
        /*02f8*/ 	.word	0x00000750


	//   ....[4]....
        /*02fc*/ 	.word	0x00000770


	//   ....[5]....
        /*0300*/ 	.word	0x000018e0


	//   ....[6]....
        /*0304*/ 	.word	0x00001930


	//   ....[7]....
        /*0308*/ 	.word	0x00001950


	//   ....[8]....
        /*030c*/ 	.word	0x00001970


	//   ....[9]....
        /*0310*/ 	.word	0x00001990


	//   ....[10]....
        /*0314*/ 	.word	0x00001c00


	//   ....[11]....
        /*0318*/ 	.word	0x00001cc0


	//   ....[12]....
        /*031c*/ 	.word	0x00001d20


	//   ....[13]....
        /*0320*/ 	.word	0x00001d80


	//   ....[14]....
        /*0324*/ 	.word	0x00001de0


	//   ....[15]....
        /*0328*/ 	.word	0x00001e40


	//   ....[16]....
        /*032c*/ 	.word	0x00001ec0


	//   ....[17]....
        /*0330*/ 	.word	0x00001f00


	//   ....[18]....
        /*0334*/ 	.word	0x00001f10


	//   ....[19]....
        /*0338*/ 	.word	0x00001fb0


	//   ....[20]....
        /*033c*/ 	.word	0x00002080


	//   ....[21]....
        /*0340*/ 	.word	0x000020d0


	//   ....[22]....
        /*0344*/ 	.word	0x00002130


	//   ....[23]....
        /*0348*/ 	.word	0x00002190


	//   ....[24]....
        /*034c*/ 	.word	0x000021e0


	//   ....[25]....
        /*0350*/ 	.word	0x00002220


	//   ....[26]....
        /*0354*/ 	.word	0x00002270


	//   ....[27]....
        /*0358*/ 	.word	0x00002290


	//   ....[28]....
        /*035c*/ 	.word	0x00003560


	//   ....[29]....
        /*0360*/ 	.word	0x000035b0


	//   ....[30]....
        /*0364*/ 	.word	0x000035e0


	//   ....[31]....
        /*0368*/ 	.word	0x00003600


	//   ....[32]....
        /*036c*/ 	.word	0x00003620


	//   ....[33]....
        /*0370*/ 	.word	0x000048d0


	//   ....[34]....
        /*0374*/ 	.word	0x00004920


	//   ....[35]....
        /*0378*/ 	.word	0x00004950


	//   ....[36]....
        /*037c*/ 	.word	0x00004970


	//   ....[37]....
        /*0380*/ 	.word	0x00004990


	//   ....[38]....
        /*0384*/ 	.word	0x00004c00


	//   ....[39]....
        /*0388*/ 	.word	0x00004cc0


	//   ....[40]....
        /*038c*/ 	.word	0x00004d80


	//   ....[41]....
        /*0390*/ 	.word	0x00004db0


	//   ....[42]....
        /*0394*/ 	.word	0x00004e10


	//   ....[43]....
        /*0398*/ 	.word	0x00004e60


	//   ....[44]....
        /*039c*/ 	.word	0x00004ec0


	//   ....[45]....
        /*03a0*/ 	.word	0x00004f10


	//   ....[46]....
        /*03a4*/ 	.word	0x00004f70


	//   ....[47]....
        /*03a8*/ 	.word	0x00005010


	//   ....[48]....
        /*03ac*/ 	.word	0x000050d0


	//   ....[49]....
        /*03b0*/ 	.word	0x00005120


	//   ....[50]....
        /*03b4*/ 	.word	0x00005190


	//   ....[51]....
        /*03b8*/ 	.word	0x000051b0


	//   ....[52]....
        /*03bc*/ 	.word	0x00005210


	//   ....[53]....
        /*03c0*/ 	.word	0x00005250


	//   ....[54]....
        /*03c4*/ 	.word	0x00005290


	//   ....[55]....
        /*03c8*/ 	.word	0x000052f0


	//   ....[56]....
        /*03cc*/ 	.word	0x00006170


	//   ....[57]....
        /*03d0*/ 	.word	0x000061f0


	//   ....[58]....
        /*03d4*/ 	.word	0x00006280


	//   ....[59]....
        /*03d8*/ 	.word	0x00006350


	//   ....[60]....
        /*03dc*/ 	.word	0x000063f0


	//   ....[61]....
        /*03e0*/ 	.word	0x00006480


	//   ....[62]....
        /*03e4*/ 	.word	0x00006510


	//   ....[63]....
        /*03e8*/ 	.word	0x00006580


	//   ....[64]....
        /*03ec*/ 	.word	0x000065b0


	//   ....[65]....
        /*03f0*/ 	.word	0x00006670


	//   ....[66]....
        /*03f4*/ 	.word	0x000066f0


	//   ....[67]....
        /*03f8*/ 	.word	0x00006770


	//   ....[68]....
        /*03fc*/ 	.word	0x00006820


	//   ....[69]....
        /*0400*/ 	.word	0x000068b0


	//   ....[70]....
        /*0404*/ 	.word	0x00006940


	//   ....[71]....
        /*0408*/ 	.word	0x000069d0


	//   ....[72]....
        /*040c*/ 	.word	0x00006a60


	//   ....[73]....
        /*0410*/ 	.word	0x00006ac0


	//   ....[74]....
        /*0414*/ 	.word	0x00006b30


	//   ....[75]....
        /*0418*/ 	.word	0x00006bb0


	//   ....[76]....
        /*041c*/ 	.word	0x00006c50


	//   ....[77]....
        /*0420*/ 	.word	0x00006d10


	//   ....[78]....
        /*0424*/ 	.word	0x00006da0


	//   ....[79]....
        /*0428*/ 	.word	0x00006e40


	//   ....[80]....
        /*042c*/ 	.word	0x00006ec0


	//   ....[81]....
        /*0430*/ 	.word	0x00006f40


	//   ....[82]....
        /*0434*/ 	.word	0x00006f70


	//   ....[83]....
        /*0438*/ 	.word	0x00007030


	//   ....[84]....
        /*043c*/ 	.word	0x000070b0


	//   ....[85]....
        /*0440*/ 	.word	0x00007130


	//   ....[86]....
        /*0444*/ 	.word	0x000071f0


	//   ....[87]....
        /*0448*/ 	.word	0x00007290


	//   ....[88]....
        /*044c*/ 	.word	0x00007320


	//   ....[89]....
        /*0450*/ 	.word	0x000073a0


	//   ....[90]....
        /*0454*/ 	.word	0x00007430


	//   ....[91]....
        /*0458*/ 	.word	0x00007460


	//----- nvinfo : EIATTR_VRC_CTA_INIT_COUNT
	.align		4
.L_110:
        /*045c*/ 	.byte	0x02, 0x4a
	.zero		1
	.zero		1


	//----- nvinfo : EIATTR_EXIT_INSTR_OFFSETS
	.align		4
        /*0460*/ 	.byte	0x04, 0x1c
        /*0462*/ 	.short	(.L_112 - .L_111)


	//   ....[0]....
.L_111:
        /*0464*/ 	.word	0x000009f0


	//   ....[1]....
        /*0468*/ 	.word	0x00000af0


	//   ....[2]....
        /*046c*/ 	.word	0x00000b90


	//   ....[3]....
        /*0470*/ 	.word	0x00000df0


	//   ....[4]....
        /*0474*/ 	.word	0x000012f0


	//   ....[5]....
        /*0478*/ 	.word	0x000025e0


	//   ....[6]....
        /*047c*/ 	.word	0x000026e0


	//   ....[7]....
        /*0480*/ 	.word	0x000027a0


	//   ....[8]....
        /*0484*/ 	.word	0x00002a00


	//   ....[9]....
        /*0488*/ 	.word	0x00002e70


	//   ....[10]....
        /*048c*/ 	.word	0x00005f90


	//   ....[11]....
        /*0490*/ 	.word	0x00006070


	//   ....[12]....
        /*0494*/ 	.word	0x00006120


	//----- nvinfo : EIATTR_MAX_THREADS
	.align		4
.L_112:
        /*0498*/ 	.byte	0x04, 0x05
        /*049a*/ 	.short	(.L_114 - .L_113)
.L_113:
        /*049c*/ 	.word	0x00000080
        /*04a0*/ 	.word	0x00000001
        /*04a4*/ 	.word	0x00000001


	//----- nvinfo : EIATTR_CRS_STACK_SIZE
	.align		4
.L_114:
        /*04a8*/ 	.byte	0x04, 0x1e
        /*04aa*/ 	.short	(.L_116 - .L_115)
.L_115:
        /*04ac*/ 	.word	0x00000000


	//----- nvinfo : EIATTR_CBANK_PARAM_SIZE
	.align		4
.L_116:
        /*04b0*/ 	.byte	0x03, 0x19
        /*04b2*/ 	.short	0x0078


	//----- nvinfo : EIATTR_PARAM_CBANK
	.align		4
        /*04b4*/ 	.byte	0x04, 0x0a
        /*04b6*/ 	.short	(.L_118 - .L_117)
	.align		4
.L_117:
        /*04b8*/ 	.word	index@(.nv.constant0._ZN3cub18CUB_300001_SM_10006detail6select23DeviceSelectSweepKernelINS2_10policy_hubIN4cuda3std3__45tupleIJiN6thrust24THRUST_300001_SM_1000_NS7complexIfEEEEESC_iLb0ELNS0_10SelectImplE0EE10Policy1000ENSA_12zip_iteratorINS8_IJNSA_17counting_iteratorIiNSA_11use_defaultESJ_SJ_EENSA_6detail15normal_iteratorINSA_10device_ptrISC_EEEEEEEEESP_NSH_INS8_IJNSM_INSN_IiEEEESP_EEEEEPlNS0_13ScanTileStateIiLb1EEE14greater_than_5NS0_8NullTypeEiNS2_19streaming_context_tIlLb1EEELSE_0EEEvT0_T1_T2_T3_T4_T5_T6_T7_iT8_NS1_7vsmem_tE)
        /*04bc*/ 	.short	0x0380
        /*04be*/ 	.short	0x0078


	//----- nvinfo : EIATTR_SW_WAR
	.align		4
.L_118:
        /*04c0*/ 	.byte	0x04, 0x36
        /*04c2*/ 	.short	(.L_120 - .L_119)
.L_119:
        /*04c4*/ 	.word	0x00000008
.L_120:


//--------------------- .nv.info._ZN3cub18CUB_300001_SM_10006detail4scan23DeviceCompactInitKernelINS0_13ScanTileStateIiLb1EEEPlEEvT_iT0_ --------------------------
	.section	.nv.info._ZN3cub18CUB_300001_SM_10006detail4scan23DeviceCompactInitKernelINS0_13ScanTileStateIiLb1EEEPlEEvT_iT0_,"",@"SHT_CUDA_INFO"
	.sectionflags	@""
	.align	4


	//----- nvinfo : EIATTR_CUDA_API_VERSION
	.align		4
        /*0000*/ 	.byte	0x04, 0x37
        /*0002*/ 	.short	(.L_122 - .L_121)
.L_121:
        /*0004*/ 	.word	0x00000082


	//----- nvinfo : EIATTR_KPARAM_INFO
	.align		4
.L_122:
        /*0008*/ 	.byte	0x04, 0x17
        /*000a*/ 	.short	(.L_124 - .L_123)
.L_123:
        /*000c*/ 	.word	0x00000000
        /*0010*/ 	.short	0x0002
        /*0012*/ 	.short	0x0010
        /*0014*/ 	.byte	0x00, 0xf5, 0x21, 0x00


	//----- nvinfo : EIATTR_KPARAM_INFO
	.align		4
.L_124:
        /*0018*/ 	.byte	0x04, 0x17
        /*001a*/ 	.short	(.L_126 - .L_125)
.L_125:
        /*001c*/ 	.word	0x00000000
        /*0020*/ 	.short	0x0001
        /*0022*/ 	.short	0x0008
        /*0024*/ 	.byte	0x00, 0xf0, 0x11, 0x00


	//----- nvinfo : EIATTR_KPARAM_INFO
	.align		4
.L_126:
        /*0028*/ 	.byte	0x04, 0x17
        /*002a*/ 	.short	(.L_128 - .L_127)
.L_127:
        /*002c*/ 	.word	0x00000000
        /*0030*/ 	.short	0x0000
        /*0032*/ 	.short	0x0000
        /*0034*/ 	.byte	0x00, 0xf0, 0x21, 0x00


	//----- nvinfo : EIATTR_SPARSE_MMA_MASK
	.align		4
.L_128:
        /*0038*/ 	.byte	0x03, 0x50
        /*003a*/ 	.short	0x0000


	//----- nvinfo : EIATTR_MAXREG_COUNT
	.align		4
        /*003c*/ 	.byte	0x03, 0x1b
        /*003e*/ 	.short	0x00ff


	//----- nvinfo : EIATTR_MERCURY_ISA_VERSION
	.align		4
        /*0040*/ 	.byte	0x03, 0x5f
        /*0042*/ 	.short	0x0101


	//----- nvinfo : EIATTR_VRC_CTA_INIT_COUNT
	.align		4
        /*0044*/ 	.byte	0x02, 0x4a
	.zero		1
	.zero		1


	//----- nvinfo : EIATTR_EXIT_INSTR_OFFSETS
	.align		4
        /*0048*/ 	.byte	0x04, 0x1c
        /*004a*/ 	.short	(.L_130 - .L_129)


	//   ....[0]....
.L_129:
        /*004c*/ 	.word	0x00000130


	//   ....[1]....
        /*0050*/ 	.word	0x00000160


	//----- nvinfo : EIATTR_CBANK_PARAM_SIZE
	.align		4
.L_130:
        /*0054*/ 	.byte	0x03, 0x19
        /*0056*/ 	.short	0x0018


	//----- nvinfo : EIATTR_PARAM_CBANK
	.align		4
        /*0058*/ 	.byte	0x04, 0x0a
        /*005a*/ 	.short	(.L_132 - .L_131)
	.align		4
.L_131:
        /*005c*/ 	.word	index@(.nv.constant0._ZN3cub18CUB_300001_SM_10006detail4scan23DeviceCompactInitKernelINS0_13ScanTileStateIiLb1EEEPlEEvT_iT0_)
        /*0060*/ 	.short	0x0380
        /*0062*/ 	.short	0x0018


	//----- nvinfo : EIATTR_SW_WAR
	.align		4
.L_132:
        /*0064*/ 	.byte	0x04, 0x36
        /*0066*/ 	.short	(.L_134 - .L_133)
.L_133:
        /*0068*/ 	.word	0x00000008
.L_134:


//--------------------- .nv.info._ZN3cub18CUB_300001_SM_10006detail8for_each13static_kernelINS2_12policy_hub_t12policy_500_tEmN6thrust24THRUST_300001_SM_1000_NS8cuda_cub20__uninitialized_fill7functorINS7_10device_ptrIiEEiEEEEvT0_T1_ --------------------------
	.section	.nv.info._ZN3cub18CUB_300001_SM_10006detail8for_each13static_kernelINS2_12policy_hub_t12policy_500_tEmN6thrust24THRUST_300001_SM_1000_NS8cuda_cub20__uninitialized_fill7functorINS7_10device_ptrIiEEiEEEEvT0_T1_,"",@"SHT_CUDA_INFO"
	.sectionflags	@""
	.align	4


	//----- nvinfo : EIATTR_CUDA_API_VERSION
	.align		4
        /*0000*/ 	.byte	0x04, 0x37
        /*0002*/ 	.short	(.L_136 - .L_135)
.L_135:
        /*0004*/ 	.word	0x00000082


	//----- nvinfo : EIATTR_KPARAM_INFO
	.align		4
.L_136:
        /*0008*/ 	.byte	0x04, 0x17
        /*000a*/ 	.short	(.L_138 - .L_137)
.L_137:
        /*000c*/ 	.word	0x00000000
        /*0010*/ 	.short	0x0001
        /*0012*/ 	.short	0x0008
        /*0014*/ 	.byte	0x00, 0xf0, 0x41, 0x00


	//----- nvinfo : EIATTR_KPARAM_INFO
	.align		4
.L_138:
        /*0018*/ 	.byte	0x04, 0x17
        /*001a*/ 	.short	(.L_140 - .L_139)
.L_139:
        /*001c*/ 	.word	0x00000000
        /*0020*/ 	.short	0x0000
        /*0022*/ 	.short	0x0000
        /*0024*/ 	.byte	0x00, 0xf0, 0x21, 0x00


	//----- nvinfo : EIATTR_SPARSE_MMA_MASK
	.align		4
.L_140:
        /*0028*/ 	.byte	0x03, 0x50
        /*002a*/ 	.short	0x0000


	//----- nvinfo : EIATTR_MAXREG_COUNT
	.align		4
        /*002c*/ 	.byte	0x03, 0x1b
        /*002e*/ 	.short	0x00ff


	//----- nvinfo : EIATTR_MERCURY_ISA_VERSION
	.align		4
        /*0030*/ 	.byte	0x03, 0x5f
        /*0032*/ 	.short	0x0101


	//----- nvinfo : EIATTR_VRC_CTA_INIT_COUNT
	.align		4
        /*0034*/ 	.byte	0x02, 0x4a
	.zero		1
	.zero		1


	//----- nvinfo : EIATTR_EXIT_INSTR_OFFSETS
	.align		4
        /*0038*/ 	.byte	0x04, 0x1c
        /*003a*/ 	.short	(.L_142 - .L_141)


	//   ....[0]....
.L_141:
        /*003c*/ 	.word	0x00000130


	//   ....[1]....
        /*0040*/ 	.word	0x00000230


	//   ....[2]....
        /*0044*/ 	.word	0x00000260


	//----- nvinfo : EIATTR_MAX_THREADS
	.align		4
.L_142:
        /*0048*/ 	.byte	0x04, 0x05
        /*004a*/ 	.short	(.L_144 - .L_143)
.L_143:
        /*004c*/ 	.word	0x00000100
        /*0050*/ 	.word	0x00000001
        /*0054*/ 	.word	0x00000001


	//----- nvinfo : EIATTR_CBANK_PARAM_SIZE
	.align		4
.L_144:
        /*0058*/ 	.byte	0x03, 0x19
        /*005a*/ 	.short	0x0018


	//----- nvinfo : EIATTR_PARAM_CBANK
	.align		4
        /*005c*/ 	.byte	0x04, 0x0a
        /*005e*/ 	.short	(.L_146 - .L_145)
	.align		4
.L_145:
        /*0060*/ 	.word	index@(.nv.constant0._ZN3cub18CUB_300001_SM_10006detail8for_each13static_kernelINS2_12policy_hub_t12policy_500_tEmN6thrust24THRUST_300001_SM_1000_NS8cuda_cub20__uninitialized_fill7functorINS7_10device_ptrIiEEiEEEEvT0_T1_)
        /*0064*/ 	.short	0x0380
        /*0066*/ 	.short	0x0018


	//----- nvinfo : EIATTR_SW_WAR
	.align		4
.L_146:
        /*0068*/ 	.byte	0x04, 0x36
        /*006a*/ 	.short	(.L_148 - .L_147)
.L_147:
        /*006c*/ 	.word	0x00000008
.L_148:


//--------------------- .nv.info._ZN3cub18CUB_300001_SM_10006detail8for_each13static_kernelINS2_12policy_hub_t12policy_500_tElN6thrust24THRUST_300001_SM_1000_NS8cuda_cub10__tabulate7functorINS7_6detail15normal_iteratorINS7_10device_ptrINS7_7complexIfEEEEEENS7_6system6detail7generic6detail22compute_sequence_valueISF_vEElEEEEvT0_T1_ --------------------------
	.section	.nv.info._ZN3cub18CUB_300001_SM_10006detail8for_each13static_kernelINS2_12policy_hub_t12policy_500_tElN6thrust24THRUST_300001_SM_1000_NS8cuda_cub10__tabulate7functorINS7_6detail15normal_iteratorINS7_10device_ptrINS7_7complexIfEEEEEENS7_6system6detail7generic6detail22compute_sequence_valueISF_vEElEEEEvT0_T1_,"",@"SHT_CUDA_INFO"
	.sectionflags	@""
	.align	4


	//----- nvinfo : EIATTR_CUDA_API_VERSION
	.align		4
        /*0000*/ 	.byte	0x04, 0x37
        /*0002*/ 	.short	(.L_150 - .L_149)
.L_149:
        /*0004*/ 	.word	0x00000082


	//----- nvinfo : EIATTR_KPARAM_INFO
	.align		4
.L_150:
        /*0008*/ 	.byte	0x04, 0x17
        /*000a*/ 	.short	(.L_152 - .L_151)
.L_151:
        /*000c*/ 	.word	0x00000000
        /*0010*/ 	.short	0x0001
        /*0012*/ 	.short	0x0008
        /*0014*/ 	.byte	0x00, 0xf0, 0x61, 0x00


	//----- nvinfo : EIATTR_KPARAM_INFO
	.align		4
.L_152:
        /*0018*/ 	.byte	0x04, 0x17
        /*001a*/ 	.short	(.L_154 - .L_153)
.L_153:
        /*001c*/ 	.word	0x00000000
        /*0020*/ 	.short	0x0000
        /*0022*/ 	.short	0x0000
        /*0024*/ 	.byte	0x00, 0xf0, 0x21, 0x00


	//----- nvinfo : EIATTR_SPARSE_MMA_MASK
	.align		4
.L_154:
        /*0028*/ 	.byte	0x03, 0x50
        /*002a*/ 	.short	0x0000


	//----- nvinfo : EIATTR_MAXREG_COUNT
	.align		4
        /*002c*/ 	.byte	0x03, 0x1b
        /*002e*/ 	.short	0x00ff


	//----- nvinfo : EIATTR_MERCURY_ISA_VERSION
	.align		4
        /*0030*/ 	.byte	0x03, 0x5f
        /*0032*/ 	.short	0x0101


	//----- nvinfo : EIATTR_VRC_CTA_INIT_COUNT
	.align		4
        /*0034*/ 	.byte	0x02, 0x4a
	.zero		1
	.zero		1


	//----- nvinfo : EIATTR_EXIT_INSTR_OFFSETS
	.align		4
        /*0038*/ 	.byte	0x04, 0x1c
        /*003a*/ 	.short	(.L_156 - .L_155)


	//   ....[0]....
.L_155:
        /*003c*/ 	.word	0x000001c0


	//   ....[1]....
        /*0040*/ 	.word	0x00000340


	//   ....[2]....
        /*0044*/ 	.word	0x00000400


	//----- nvinfo : EIATTR_MAX_THREADS
	.align		4
.L_156:
        /*0048*/ 	.byte	0x04, 0x05
        /*004a*/ 	.short	(.L_158 - .L_157)
.L_157:
        /*004c*/ 	.word	0x00000100
        /*0050*/ 	.word	0x00000001
        /*0054*/ 	.word	0x00000001


	//----- nvinfo : EIATTR_CRS_STACK_SIZE
	.align		4
.L_158:
        /*0058*/ 	.byte	0x04, 0x1e
        /*005a*/ 	.short	(.L_160 - .L_159)
.L_159:
        /*005c*/ 	.word	0x00000000


	//----- nvinfo : EIATTR_CBANK_PARAM_SIZE
	.align		4
.L_160:
        /*0060*/ 	.byte	0x03, 0x19
        /*0062*/ 	.short	0x0020


	//----- nvinfo : EIATTR_PARAM_CBANK
	.align		4
        /*0064*/ 	.byte	0x04, 0x0a
        /*0066*/ 	.short	(.L_162 - .L_161)
	.align		4
.L_161:
        /*0068*/ 	.word	index@(.nv.constant0._ZN3cub18CUB_300001_SM_10006detail8for_each13static_kernelINS2_12policy_hub_t12policy_500_tElN6thrust24THRUST_300001_SM_1000_NS8cuda_cub10__tabulate7functorINS7_6detail15normal_iteratorINS7_10device_ptrINS7_7complexIfEEEEEENS7_6system6detail7generic6detail22compute_sequence_valueISF_vEElEEEEvT0_T1_)
        /*006c*/ 	.short	0x0380
        /*006e*/ 	.short	0x0020


	//----- nvinfo : EIATTR_SW_WAR
	.align		4
.L_162:
        /*0070*/ 	.byte	0x04, 0x36
        /*0072*/ 	.short	(.L_164 - .L_163)
.L_163:
        /*0074*/ 	.word	0x00000008
.L_164:


//--------------------- .nv.info._ZN3cub18CUB_300001_SM_10006detail8for_each13static_kernelINS2_12policy_hub_t12policy_500_tEmN6thrust24THRUST_300001_SM_1000_NS8cuda_cub20__uninitialized_fill7functorINS7_10device_ptrINS7_7complexIfEEEESD_EEEEvT0_T1_ --------------------------
	.section	.nv.info._ZN3cub18CUB_300001_SM_10006detail8for_each13static_kernelINS2_12policy_hub_t12policy_500_tEmN6thrust24THRUST_300001_SM_1000_NS8cuda_cub20__uninitialized_fill7functorINS7_10device_ptrINS7_7complexIfEEEESD_EEEEvT0_T1_,"",@"SHT_CUDA_INFO"
	.sectionflags	@""
	.align	4


	//----- nvinfo : EIATTR_CUDA_API_VERSION
	.align		4
        /*0000*/ 	.byte	0x04, 0x37
        /*0002*/ 	.short	(.L_166 - .L_165)
.L_165:
        /*0004*/ 	.word	0x00000082


	//----- nvinfo : EIATTR_KPARAM_INFO
	.align		4
.L_166:
        /*0008*/ 	.byte	0x04, 0x17
        /*000a*/ 	.short	(.L_168 - .L_167)
.L_167:
        /*000c*/ 	.word	0x00000000
        /*0010*/ 	.short	0x0001
        /*0012*/ 	.short	0x0008
        /*0014*/ 	.byte	0x00, 0xf0, 0x41, 0x00


	//----- nvinfo : EIATTR_KPARAM_INFO
	.align		4
.L_168:
        /*0018*/ 	.byte	0x04, 0x17
        /*001a*/ 	.short	(.L_170 - .L_169)
.L_169:
        /*001c*/ 	.word	0x00000000
        /*0020*/ 	.short	0x0000
        /*0022*/ 	.short	0x0000
        /*0024*/ 	.byte	0x00, 0xf0, 0x21, 0x00


	//----- nvinfo : EIATTR_SPARSE_MMA_MASK
	.align		4
.L_170:
        /*0028*/ 	.byte	0x03, 0x50
        /*002a*/ 	.short	0x0000


	//----- nvinfo : EIATTR_MAXREG_COUNT
	.align		4
        /*002c*/ 	.byte	0x03, 0x1b
        /*002e*/ 	.short	0x00ff


	//----- nvinfo : EIATTR_MERCURY_ISA_VERSION
	.align		4
        /*0030*/ 	.byte	0x03, 0x5f
        /*0032*/ 	.short	0x0101


	//----- nvinfo : EIATTR_VRC_CTA_INIT_COUNT
	.align		4
        /*0034*/ 	.byte	0x02, 0x4a
	.zero		1
	.zero		1


	//----- nvinfo : EIATTR_EXIT_INSTR_OFFSETS
	.align		4
        /*0038*/ 	.byte	0x04, 0x1c
        /*003a*/ 	.short	(.L_172 - .L_171)


	//   ....[0]....
.L_171:
        /*003c*/ 	.word	0x00000130


	//   ....[1]....
        /*0040*/ 	.word	0x00000230


	//   ....[2]....
        /*0044*/ 	.word	0x00000260


	//----- nvinfo : EIATTR_MAX_THREADS
	.align		4
.L_172:
        /*0048*/ 	.byte	0x04, 0x05
        /*004a*/ 	.short	(.L_174 - .L_173)
.L_173:
        /*004c*/ 	.word	0x00000100
        /*0050*/ 	.word	0x00000001
        /*0054*/ 	.word	0x00000001


	//----- nvinfo : EIATTR_CBANK_PARAM_SIZE
	.align		4
.L_174:
        /*0058*/ 	.byte	0x03, 0x19
        /*005a*/ 	.short	0x0018


	//----- nvinfo : EIATTR_PARAM_CBANK
	.align		4
        /*005c*/ 	.byte	0x04, 0x0a
        /*005e*/ 	.short	(.L_176 - .L_175)
	.align		4
.L_175:
        /*0060*/ 	.word	index@(.nv.constant0._ZN3cub18CUB_300001_SM_10006detail8for_each13static_kernelINS2_12policy_hub_t12policy_500_tEmN6thrust24THRUST_300001_SM_1000_NS8cuda_cub20__uninitialized_fill7functorINS7_10device_ptrINS7_7complexIfEEEESD_EEEEvT0_T1_)
        /*0064*/ 	.short	0x0380
        /*0066*/ 	.short	0x0018


	//----- nvinfo : EIATTR_SW_WAR
	.align		4
.L_176:
        /*0068*/ 	.byte	0x04, 0x36
        /*006a*/ 	.short	(.L_178 - .L_177)
.L_177:
        /*006c*/ 	.word	0x00000008
.L_178:


//--------------------- .nv.info._ZN3cub18CUB_300001_SM_10006detail11EmptyKernelIvEEvv --------------------------
	.section	.nv.info._ZN3cub18CUB_300001_SM_10006detail11EmptyKernelIvEEvv,"",@"SHT_CUDA_INFO"
	.sectionflags	@""
	.align	4


	//----- nvinfo : EIATTR_CUDA_API_VERSION
	.align		4
        /*0000*/ 	.byte	0x04, 0x37
        /*0002*/ 	.short	(.L_180 - .L_179)
.L_179:
        /*0004*/ 	.word	0x00000082


	//----- nvinfo : EIATTR_SPARSE_MMA_MASK
	.align		4
.L_180:
        /*0008*/ 	.byte	0x03, 0x50
        /*000a*/ 	.short	0x0000


	//----- nvinfo : EIATTR_MAXREG_COUNT
	.align		4
        /*000c*/ 	.byte	0x03, 0x1b
        /*000e*/ 	.short	0x00ff


	//----- nvinfo : EIATTR_MERCURY_ISA_VERSION
	.align		4
        /*0010*/ 	.byte	0x03, 0x5f
        /*0012*/ 	.short	0x0101


	//----- nvinfo : EIATTR_VRC_CTA_INIT_COUNT
	.align		4
        /*0014*/ 	.byte	0x02, 0x4a
	.zero		1
	.zero		1


	//----- nvinfo : EIATTR_EXIT_INSTR_OFFSETS
	.align		4
        /*0018*/ 	.byte	0x04, 0x1c
        /*001a*/ 	.short	(.L_182 - .L_181)


	//   ....[0]....
.L_181:
        /*001c*/ 	.word	0x00000010


	//----- nvinfo : EIATTR_SW_WAR
	.align		4
.L_182:
        /*0020*/ 	.byte	0x04, 0x36
        /*0022*/ 	.short	(.L_184 - .L_183)
.L_183:
        /*0024*/ 	.word	0x00000008
.L_184:


//--------------------- .nv.callgraph             --------------------------
	.section	.nv.callgraph,"",@"SHT_CUDA_CALLGRAPH"
	.align	4
	.sectionentsize	8
	.align		4
        /*0000*/ 	.word	0x00000000
	.align		4
        /*0004*/ 	.word	0xffffffff
	.align		4
        /*0008*/ 	.word	0x00000000
	.align		4
        /*000c*/ 	.word	0xfffffffe
	.align		4
        /*0010*/ 	.word	0x00000000
	.align		4
        /*0014*/ 	.word	0xfffffffd
	.align		4
        /*0018*/ 	.word	0x00000000
	.align		4
        /*001c*/ 	.word	0xfffffffc


//--------------------- .nv.constant4             --------------------------
	.section	.nv.constant4,"a",@progbits
	.align	8
	.align		8
.nv.constant4:
        /*0000*/ 	.dword	_ZN30_INTERNAL_92fd4034_4_k_cu_main4cuda3std3__45__cpo5beginE
	.align		8
        /*0008*/ 	.dword	_ZN30_INTERNAL_92fd4034_4_k_cu_main4cuda3std3__45__cpo3endE
	.align		8
        /*0010*/ 	.dword	_ZN30_INTERNAL_92fd4034_4_k_cu_main4cuda3std3__45__cpo6cbeginE
	.align		8
        /*0018*/ 	.dword	_ZN30_INTERNAL_92fd4034_4_k_cu_main4cuda3std3__45__cpo4cendE
	.align		8
        /*0020*/ 	.dword	_ZN30_INTERNAL_92fd4034_4_k_cu_main4cuda3std3__45__cpo6rbeginE
	.align		8
        /*0028*/ 	.dword	_ZN30_INTERNAL_92fd4034_4_k_cu_main4cuda3std3__45__cpo4rendE
	.align		8
        /*0030*/ 	.dword	_ZN30_INTERNAL_92fd4034_4_k_cu_main4cuda3std3__45__cpo7crbeginE
	.align		8
        /*0038*/ 	.dword	_ZN30_INTERNAL_92fd4034_4_k_cu_main4cuda3std3__45__cpo5crendE
	.align		8
        /*0040*/ 	.dword	_ZN30_INTERNAL_92fd4034_4_k_cu_main4cuda3std3__432_GLOBAL__N__92fd4034_4_k_cu_main6ignoreE
	.align		8
        /*0048*/ 	.dword	_ZN30_INTERNAL_92fd4034_4_k_cu_main4cuda3std3__419piecewise_constructE
	.align		8
        /*0050*/ 	.dword	_ZN30_INTERNAL_92fd4034_4_k_cu_main4cuda3std3__48in_placeE
	.align		8
        /*0058*/ 	.dword	_ZN30_INTERNAL_92fd4034_4_k_cu_main4cuda3std3__420unreachable_sentinelE
	.align		8
        /*0060*/ 	.dword	_ZN30_INTERNAL_92fd4034_4_k_cu_main4cuda3std3__47nulloptE
	.align		8
        /*0068*/ 	.dword	_ZN30_INTERNAL_92fd4034_4_k_cu_main4cuda3std3__48unexpectE
	.align		8
        /*0070*/ 	.dword	_ZN30_INTERNAL_92fd4034_4_k_cu_main4cuda3std6ranges3__45__cpo4swapE
	.align		8
        /*0078*/ 	.dword	_ZN30_INTERNAL_92fd4034_4_k_cu_main4cuda3std6ranges3__45__cpo9iter_moveE
	.align		8
        /*0080*/ 	.dword	_ZN30_INTERNAL_92fd4034_4_k_cu_main4cuda3std6ranges3__45__cpo5beginE
	.align		8
        /*0088*/ 	.dword	_ZN30_INTERNAL_92fd4034_4_k_cu_main4cuda3std6ranges3__45__cpo3endE
	.align		8
        /*0090*/ 	.dword	_ZN30_INTERNAL_92fd4034_4_k_cu_main4cuda3std6ranges3__45__cpo6cbeginE
	.align		8
        /*0098*/ 	.dword	_ZN30_INTERNAL_92fd4034_4_k_cu_main4cuda3std6ranges3__45__cpo4cendE
	.align		8
        /*00a0*/ 	.dword	_ZN30_INTERNAL_92fd4034_4_k_cu_main4cuda3std6ranges3__45__cpo7advanceE
	.align		8
        /*00a8*/ 	.dword	_ZN30_INTERNAL_92fd4034_4_k_cu_main4cuda3std6ranges3__45__cpo9iter_swapE
	.align		8
        /*00b0*/ 	.dword	_ZN30_INTERNAL_92fd4034_4_k_cu_main4cuda3std6ranges3__45__cpo4nextE
	.align		8
        /*00b8*/ 	.dword	_ZN30_INTERNAL_92fd4034_4_k_cu_main4cuda3std6ranges3__45__cpo4prevE
	.align		8
        /*00c0*/ 	.dword	_ZN30_INTERNAL_92fd4034_4_k_cu_main4cuda3std6ranges3__45__cpo4dataE
	.align		8
        /*00c8*/ 	.dword	_ZN30_INTERNAL_92fd4034_4_k_cu_main4cuda3std6ranges3__45__cpo5cdataE
	.align		8
        /*00d0*/ 	.dword	_ZN30_INTERNAL_92fd4034_4_k_cu_main4cuda3std6ranges3__45__cpo4sizeE
	.align		8
        /*00d8*/ 	.dword	_ZN30_INTERNAL_92fd4034_4_k_cu_main4cuda3std6ranges3__45__cpo5ssizeE
	.align		8
        /*00e0*/ 	.dword	_ZN30_INTERNAL_92fd4034_4_k_cu_main4cuda3std6ranges3__45__cpo8distanceE
	.align		8
        /*00e8*/ 	.dword	_ZN30_INTERNAL_92fd4034_4_k_cu_main6thrust24THRUST_300001_SM_1000_NS8cuda_cub3parE
	.align		8
        /*00f0*/ 	.dword	_ZN30_INTERNAL_92fd4034_4_k_cu_main6thrust24THRUST_300001_SM_1000_NS8cuda_cub10par_nosyncE
	.align		8
        /*00f8*/ 	.dword	_ZN30_INTERNAL_92fd4034_4_k_cu_main6thrust24THRUST_300001_SM_1000_NS6system6detail10sequential3seqE
	.align		8
        /*0100*/ 	.dword	_ZN30_INTERNAL_92fd4034_4_k_cu_main6thrust24THRUST_300001_SM_1000_NS12placeholders2_1E
	.align		8
        /*0108*/ 	.dword	_ZN30_INTERNAL_92fd4034_4_k_cu_main6thrust24THRUST_300001_SM_1000_NS12placeholders2_2E
	.align		8
        /*0110*/ 	.dword	_ZN30_INTERNAL_92fd4034_4_k_cu_main6thrust24THRUST_300001_SM_1000_NS12placeholders2_3E
	.align		8
        /*0118*/ 	.dword	_ZN30_INTERNAL_92fd4034_4_k_cu_main6thrust24THRUST_300001_SM_1000_NS12placeholders2_4E
	.align		8
        /*0120*/ 	.dword	_ZN30_INTERNAL_92fd4034_4_k_cu_main6thrust24THRUST_300001_SM_1000_NS12placeholders2_5E
	.align		8
        /*0128*/ 	.dword	_ZN30_INTERNAL_92fd4034_4_k_cu_main6thrust24THRUST_300001_SM_1000_NS12placeholders2_6E
	.align		8
        /*0130*/ 	.dword	_ZN30_INTERNAL_92fd4034_4_k_cu_main6thrust24THRUST_300001_SM_1000_NS12placeholders2_7E
	.align		8
        /*0138*/ 	.dword	_ZN30_INTERNAL_92fd4034_4_k_cu_main6thrust24THRUST_300001_SM_1000_NS12placeholders2_8E
	.align		8
        /*0140*/ 	.dword	_ZN30_INTERNAL_92fd4034_4_k_cu_main6thrust24THRUST_300001_SM_1000_NS12placeholders2_9E
	.align		8
        /*0148*/ 	.dword	_ZN30_INTERNAL_92fd4034_4_k_cu_main6thrust24THRUST_300001_SM_1000_NS12placeholders3_10E
	.align		8
        /*0150*/ 	.dword	_ZN30_INTERNAL_92fd4034_4_k_cu_main6thrust24THRUST_300001_SM_1000_NS3seqE


//--------------------- .text._ZN3cub18CUB_300001_SM_10006detail6select23DeviceSelectSweepKernelINS2_10policy_hubIN4cuda3std3__45tupleIJiN6thrust24THRUST_300001_SM_1000_NS7complexIfEEEEESC_iLb0ELNS0_10SelectImplE0EE10Policy1000ENSA_12zip_iteratorINS8_IJNSA_17counting_iteratorIiNSA_11use_defaultESJ_SJ_EENSA_6detail15normal_iteratorINSA_10device_ptrISC_EEEEEEEEESP_NSH_INS8_IJNSM_INSN_IiEEEESP_EEEEEPlNS0_13ScanTileStateIiLb1EEE14greater_than_5NS0_8NullTypeEiNS2_19streaming_context_tIlLb1EEELSE_0EEEvT0_T1_T2_T3_T4_T5_T6_T7_iT8_NS1_7vsmem_tE --------------------------
	.section	.text._ZN3cub18CUB_300001_SM_10006detail6select23DeviceSelectSweepKernelINS2_10policy_hubIN4cuda3std3__45tupleIJiN6thrust24THRUST_300001_SM_1000_NS7complexIfEEEEESC_iLb0ELNS0_10SelectImplE0EE10Policy1000ENSA_12zip_iteratorINS8_IJNSA_17counting_iteratorIiNSA_11use_defaultESJ_SJ_EENSA_6detail15normal_iteratorINSA_10device_ptrISC_EEEEEEEEESP_NSH_INS8_IJNSM_INSN_IiEEEESP_EEEEEPlNS0_13ScanTileStateIiLb1EEE14greater_than_5NS0_8NullTypeEiNS2_19streaming_context_tIlLb1EEELSE_0EEEvT0_T1_T2_T3_T4_T5_T6_T7_iT8_NS1_7vsmem_tE,"ax",@progbits
	.align	128
        .global         _ZN3cub18CUB_300001_SM_10006detail6select23DeviceSelectSweepKernelINS2_10policy_hubIN4cuda3std3__45tupleIJiN6thrust24THRUST_300001_SM_1000_NS7complexIfEEEEESC_iLb0ELNS0_10SelectImplE0EE10Policy1000ENSA_12zip_iteratorINS8_IJNSA_17counting_iteratorIiNSA_11use_defaultESJ_SJ_EENSA_6detail15normal_iteratorINSA_10device_ptrISC_EEEEEEEEESP_NSH_INS8_IJNSM_INSN_IiEEEESP_EEEEEPlNS0_13ScanTileStateIiLb1EEE14greater_than_5NS0_8NullTypeEiNS2_19streaming_context_tIlLb1EEELSE_0EEEvT0_T1_T2_T3_T4_T5_T6_T7_iT8_NS1_7vsmem_tE
        .type           _ZN3cub18CUB_300001_SM_10006detail6select23DeviceSelectSweepKernelINS2_10policy_hubIN4cuda3std3__45tupleIJiN6thrust24THRUST_300001_SM_1000_NS7complexIfEEEEESC_iLb0ELNS0_10SelectImplE0EE10Policy1000ENSA_12zip_iteratorINS8_IJNSA_17counting_iteratorIiNSA_11use_defaultESJ_SJ_EENSA_6detail15normal_iteratorINSA_10device_ptrISC_EEEEEEEEESP_NSH_INS8_IJNSM_INSN_IiEEEESP_EEEEEPlNS0_13ScanTileStateIiLb1EEE14greater_than_5NS0_8NullTypeEiNS2_19streaming_context_tIlLb1EEELSE_0EEEvT0_T1_T2_T3_T4_T5_T6_T7_iT8_NS1_7vsmem_tE,@function
        .size           _ZN3cub18CUB_300001_SM_10006detail6select23DeviceSelectSweepKernelINS2_10policy_hubIN4cuda3std3__45tupleIJiN6thrust24THRUST_300001_SM_1000_NS7complexIfEEEEESC_iLb0ELNS0_10SelectImplE0EE10Policy1000ENSA_12zip_iteratorINS8_IJNSA_17counting_iteratorIiNSA_11use_defaultESJ_SJ_EENSA_6detail15normal_iteratorINSA_10device_ptrISC_EEEEEEEEESP_NSH_INS8_IJNSM_INSN_IiEEEESP_EEEEEPlNS0_13ScanTileStateIiLb1EEE14greater_than_5NS0_8NullTypeEiNS2_19streaming_context_tIlLb1EEELSE_0EEEvT0_T1_T2_T3_T4_T5_T6_T7_iT8_NS1_7vsmem_tE,(.L_x_194 - _ZN3cub18CUB_300001_SM_10006detail6select23DeviceSelectSweepKernelINS2_10policy_hubIN4cuda3std3__45tupleIJiN6thrust24THRUST_300001_SM_1000_NS7complexIfEEEEESC_iLb0ELNS0_10SelectImplE0EE10Policy1000ENSA_12zip_iteratorINS8_IJNSA_17counting_iteratorIiNSA_11use_defaultESJ_SJ_EENSA_6detail15normal_iteratorINSA_10device_ptrISC_EEEEEEEEESP_NSH_INS8_IJNSM_INSN_IiEEEESP_EEEEEPlNS0_13ScanTileStateIiLb1EEE14greater_than_5NS0_8NullTypeEiNS2_19streaming_context_tIlLb1EEELSE_0EEEvT0_T1_T2_T3_T4_T5_T6_T7_iT8_NS1_7vsmem_tE)
        .other          _ZN3cub18CUB_300001_SM_10006detail6select23DeviceSelectSweepKernelINS2_10policy_hubIN4cuda3std3__45tupleIJiN6thrust24THRUST_300001_SM_1000_NS7complexIfEEEEESC_iLb0ELNS0_10SelectImplE0EE10Policy1000ENSA_12zip_iteratorINS8_IJNSA_17counting_iteratorIiNSA_11use_defaultESJ_SJ_EENSA_6detail15normal_iteratorINSA_10device_ptrISC_EEEEEEEEESP_NSH_INS8_IJNSM_INSN_IiEEEESP_EEEEEPlNS0_13ScanTileStateIiLb1EEE14greater_than_5NS0_8NullTypeEiNS2_19streaming_context_tIlLb1EEELSE_0EEEvT0_T1_T2_T3_T4_T5_T6_T7_iT8_NS1_7vsmem_tE,@"STO_CUDA_ENTRY STV_DEFAULT"
_ZN3cub18CUB_300001_SM_10006detail6select23DeviceSelectSweepKernelINS2_10policy_hubIN4cuda3std3__45tupleIJiN6thrust24THRUST_300001_SM_1000_NS7complexIfEEEEESC_iLb0ELNS0_10SelectImplE0EE10Policy1000ENSA_12zip_iteratorINS8_IJNSA_17counting_iteratorIiNSA_11use_defaultESJ_SJ_EENSA_6detail15normal_iteratorINSA_10device_ptrISC_EEEEEEEEESP_NSH_INS8_IJNSM_INSN_IiEEEESP_EEEEEPlNS0_13ScanTileStateIiLb1EEE14greater_than_5NS0_8NullTypeEiNS2_19streaming_context_tIlLb1EEELSE_0EEEvT0_T1_T2_T3_T4_T5_T6_T7_iT8_NS1_7vsmem_tE:
.text._ZN3cub18CUB_300001_SM_10006detail6select23DeviceSelectSweepKernelINS2_10policy_hubIN4cuda3std3__45tupleIJiN6thrust24THRUST_300001_SM_1000_NS7complexIfEEEEESC_iLb0ELNS0_10SelectImplE0EE10Policy1000ENSA_12zip_iteratorINS8_IJNSA_17counting_iteratorIiNSA_11use_defaultESJ_SJ_EENSA_6detail15normal_iteratorINSA_10device_ptrISC_EEEEEEEEESP_NSH_INS8_IJNSM_INSN_IiEEEESP_EEEEEPlNS0_13ScanTileStateIiLb1EEE14greater_than_5NS0_8NullTypeEiNS2_19streaming_context_tIlLb1EEELSE_0EEEvT0_T1_T2_T3_T4_T5_T6_T7_iT8_NS1_7vsmem_tE:
[----:B------:R-:W-:Y:S01]  /*0000*/  LDC R1, c[0x0][0x37c] ;  /* 0x0000df00ff017b82 */ /* 0x000fe20000000800 */
[----:B------:R-:W0:Y:S07]  /*0010*/  S2R R0, SR_CTAID.Y ;  /* 0x0000000000007919 */ /* 0x000e2e0000002600 */
[----:B------:R-:W0:Y:S01]  /*0020*/  S2UR UR5, SR_CTAID.X ;  /* 0x00000000000579c3 */ /* 0x000e220000002500 */
[----:B------:R-:W1:Y:S01]  /*0030*/  LDCU UR4, c[0x0][0x3c0] ;  /* 0x00007800ff0477ac */ /* 0x000e620008000800 */
[----:B------:R-:W2:Y:S06]  /*0040*/  LDCU.64 UR10, c[0x0][0x358] ;  /* 0x00006b00ff0a77ac */ /* 0x000eac0008000a00 */
[----:B------:R-:W0:Y:S01]  /*0050*/  LDC R9, c[0x0][0x374] ;  /* 0x0000dd00ff097b82 */ /* 0x000e220000000800 */
[----:B-1----:R-:W-:Y:S01]  /*0060*/  UIADD3 UR4, UPT, UPT, UR4, -0x1, URZ ;  /* 0xffffffff04047890 */ /* 0x002fe2000fffe0ff */
[----:B0-----:R-:W-:-:S04]  /*0070*/  IMAD R9, R9, UR5, R0 ;  /* 0x0000000509097c24 */ /* 0x001fc8000f8e0200 */
[C---:B------:R-:W-:Y:S01]  /*0080*/  IMAD.SHL.U32 R2, R9.reuse, 0x100, RZ ;  /* 0x0000010009027824 */ /* 0x040fe200078e00ff */
[----:B------:R-:W-:-:S13]  /*0090*/  ISETP.GE.AND P0, PT, R9, UR4, PT ;  /* 0x0000000409007c0c */ /* 0x000fda000bf06270 */
[----:B--2---:R-:W-:Y:S05]  /*00a0*/  @P0 BRA `(.L_x_0) ;  /* 0x0000002c00740947 */ /* 0x004fea0003800000 */
[----:B------:R-:W-:-:S13]  /*00b0*/  ISETP.NE.AND P0, PT, R9, RZ, PT ;  /* 0x000000ff0900720c */ /* 0x000fda0003f05270 */
[----:B------:R-:W-:Y:S05]  /*00c0*/  @P0 BRA `(.L_x_1) ;  /* 0x00000010008c0947 */ /* 0x000fea0003800000 */
[----:B------:R-:W0:Y:S01]  /*00d0*/  S2R R18, SR_TID.X ;  /* 0x0000000000127919 */ /* 0x000e220000002100 */
[----:B------:R-:W1:Y:S01]  /*00e0*/  LDCU.U8 UR6, c[0x0][0x3c8] ;  /* 0x00007900ff0677ac */ /* 0x000e620008000000 */
[----:B------:R-:W2:Y:S01]  /*00f0*/  LDCU.64 UR4, c[0x0][0x3d8] ;  /* 0x00007b00ff0477ac */ /* 0x000ea20008000a00 */
[----:B------:R-:W3:Y:S01]  /*0100*/  LDCU.64 UR8, c[0x0][0x388] ;  /* 0x00007100ff0877ac */ /* 0x000ee20008000a00 */
[----:B------:R-:W4:Y:S01]  /*0110*/  LDCU.64 UR12, c[0x0][0x390] ;  /* 0x00007200ff0c77ac */ /* 0x000f220008000a00 */
[----:B-1----:R-:W-:-:S04]  /*0120*/  UISETP.NE.AND UP0, UPT, UR6, URZ, UPT ;  /* 0x000000ff0600728c */ /* 0x002fc8000bf05270 */
[----:B--2---:R-:W-:Y:S02]  /*0130*/  USEL UR4, UR4, URZ, !UP0 ;  /* 0x000000ff04047287 */ /* 0x004fe4000c000000 */
[----:B------:R-:W-:Y:S01]  /*0140*/  USEL UR5, UR5, URZ, !UP0 ;  /* 0x000000ff05057287 */ /* 0x000fe2000c000000 */
[----:B0-----:R-:W-:-:S05]  /*0150*/  IMAD.SHL.U32 R3, R18, 0x2, RZ ;  /* 0x0000000212037824 */ /* 0x001fca00078e00ff */
[----:B------:R-:W-:-:S04]  /*0160*/  IADD3 R0, P0, P1, R3, UR4, R2 ;  /* 0x0000000403007c10 */ /* 0x000fc8000f91e002 */
[----:B------:R-:W-:Y:S01]  /*0170*/  IADD3.X R5, PT, PT, RZ, UR5, RZ, P0, P1 ;  /* 0x00000005ff057c10 */ /* 0x000fe200087e24ff */
[----:B------:R-:W-:-:S03]  /*0180*/  IMAD.SHL.U32 R6, R0, 0x8, RZ ;  /* 0x0000000800067824 */ /* 0x000fc600078e00ff */
[----:B------:R-:W-:Y:S02]  /*0190*/  SHF.L.U64.HI R0, R0, 0x3, R5 ;  /* 0x0000000300007819 */ /* 0x000fe40000010205 */
[C---:B---3--:R-:W-:Y:S02]  /*01a0*/  IADD3 R4, P0, PT, R6.reuse, UR8, RZ ;  /* 0x0000000806047c10 */ /* 0x048fe4000ff1e0ff */
[----:B----4-:R-:W-:Y:S02]  /*01b0*/  IADD3 R6, P1, PT, R6, UR12, RZ ;  /* 0x0000000c06067c10 */ /* 0x010fe4000ff3e0ff */
[C---:B------:R-:W-:Y:S02]  /*01c0*/  IADD3.X R5, PT, PT, R0.reuse, UR9, RZ, P0, !PT ;  /* 0x0000000900057c10 */ /* 0x040fe400087fe4ff */
[----:B------:R-:W-:-:S03]  /*01d0*/  IADD3.X R7, PT, PT, R0, UR13, RZ, P1, !PT ;  /* 0x0000000d00077c10 */ /* 0x000fc60008ffe4ff */
[----:B------:R-:W5:Y:S04]  /*01e0*/  LDG.E.64 R16, desc[UR10][R4.64] ;  /* 0x0000000a04107981 */ /* 0x000f68000c1e1b00 */
[----:B------:R0:W5:Y:S01]  /*01f0*/  LDG.E.64 R12, desc[UR10][R4.64+0x8] ;  /* 0x0000080a040c7981 */ /* 0x000162000c1e1b00 */
[----:B------:R-:W-:Y:S06]  /*0200*/  BAR.SYNC.DEFER_BLOCKING 0x0 ;  /* 0x0000000000007b1d */ /* 0x000fec0000010000 */
[----:B------:R-:W2:Y:S04]  /*0210*/  LDG.E.64 R8, desc[UR10][R6.64] ;  /* 0x0000000a06087981 */ /* 0x000ea8000c1e1b00 */
[----:B------:R1:W5:Y:S01]  /*0220*/  LDG.E.64 R10, desc[UR10][R6.64+0x8] ;  /* 0x0000080a060a7981 */ /* 0x000362000c1e1b00 */
[----:B------:R-:W-:Y:S01]  /*0230*/  BSSY.RECONVERGENT B0, `(.L_x_2) ;  /* 0x000001a000007945 */ /* 0x000fe20003800200 */
[----:B--2---:R-:W-:Y:S01]  /*0240*/  FADD R8, |R8|, -RZ ;  /* 0x800000ff08087221 */ /* 0x004fe20000000200 */
[----:B------:R-:W-:-:S02]  /*0250*/  FADD R15, |R9|, -RZ ;  /* 0x800000ff090f7221 */ /* 0x000fc40000000200 */
[----:B------:R-:W2:Y:S03]  /*0260*/  LDC R9, c[0x0][0x380] ;  /* 0x0000e000ff097b82 */ /* 0x000ea60000000800 */
[CC--:B------:R-:W-:Y:S02]  /*0270*/  VIMNMX R20, PT, PT, R8.reuse, R15.reuse, !PT ;  /* 0x0000000f08147248 */ /* 0x0c0fe40007fe0100 */
[----:B------:R-:W-:Y:S02]  /*0280*/  VIMNMX R15, PT, PT, R8, R15, PT ;  /* 0x0000000f080f7248 */ /* 0x000fe40003fe0100 */
[----:B------:R-:W-:-:S04]  /*0290*/  LOP3.LUT R19, R20, 0xfe000000, RZ, 0xc0, !PT ;  /* 0xfe00000014137812 */ /* 0x000fc800078ec0ff */
[----:B------:R-:W-:-:S05]  /*02a0*/  LOP3.LUT R0, R19, 0x7e800000, RZ, 0x3c, !PT ;  /* 0x7e80000013007812 */ /* 0x000fca00078e3cff */
[-C--:B0-----:R-:W-:Y:S01]  /*02b0*/  FMUL R4, R15, R0.reuse ;  /* 0x000000000f047220 */ /* 0x081fe20000400000 */
[----:B------:R-:W-:-:S03]  /*02c0*/  FMUL R0, R20, R0 ;  /* 0x0000000014007220 */ /* 0x000fc60000400000 */
[----:B------:R-:W-:-:S04]  /*02d0*/  FMUL R5, R4, R4 ;  /* 0x0000000404057220 */ /* 0x000fc80000400000 */
[----:B------:R-:W-:Y:S01]  /*02e0*/  FFMA R0, R0, R0, R5 ;  /* 0x0000000000007223 */ /* 0x000fe20000000005 */
[----:B--2---:R-:W-:-:S03]  /*02f0*/  IADD3 R2, PT, PT, R9, UR4, R2 ;  /* 0x0000000409027c10 */ /* 0x004fc6000fffe002 */
[----:B------:R-:W-:Y:S01]  /*0300*/  VIADD R4, R0, 0xf3000000 ;  /* 0xf300000000047836 */ /* 0x000fe20000000000 */
[----:B------:R1:W0:Y:S01]  /*0310*/  MUFU.RSQ R5, R0 ;  /* 0x0000000000057308 */ /* 0x0002220000001400 */
[----:B------:R-:W-:-:S03]  /*0320*/  IMAD.IADD R2, R2, 0x1, R3 ;  /* 0x0000000102027824 */ /* 0x000fc600078e0203 */
[----:B------:R-:W-:Y:S01]  /*0330*/  ISETP.GT.U32.AND P0, PT, R4, 0x727fffff, PT ;  /* 0x727fffff0400780c */ /* 0x000fe20003f04070 */
[----:B------:R-:W-:-:S12]  /*0340*/  VIADD R9, R2, 0x1 ;  /* 0x0000000102097836 */ /* 0x000fd80000000000 */
[----:B01----:R-:W-:Y:S05]  /*0350*/  @!P0 BRA `(.L_x_3) ;  /* 0x00000000000c8947 */ /* 0x003fea0003800000 */
[----:B------:R-:W-:-:S07]  /*0360*/  MOV R4, 0x380 ;  /* 0x0000038000047802 */ /* 0x000fce0000000f00 */
[----:B-----5:R-:W-:Y:S05]  /*0370*/  CALL.REL.NOINC `($__internal_0_$__cuda_sm20_sqrt_rn_f32_slowpath) ;  /* 0x00000070004c7944 */ /* 0x020fea0003c00000 */
[----:B------:R-:W-:Y:S05]  /*0380*/  BRA `(.L_x_4) ;  /* 0x0000000000107947 */ /* 0x000fea0003800000 */
.L_x_3:
[----:B------:R-:W-:Y:S01]  /*0390*/  FMUL.FTZ R3, R0, R5 ;  /* 0x0000000500037220 */ /* 0x000fe20000410000 */
[----:B------:R-:W-:-:S03]  /*03a0*/  FMUL.FTZ R5, R5, 0.5 ;  /* 0x3f00000005057820 */ /* 0x000fc60000410000 */
[----:B------:R-:W-:-:S04]  /*03b0*/  FFMA R0, -R3, R3, R0 ;  /* 0x0000000303007223 */ /* 0x000fc80000000100 */
[----:B------:R-:W-:-:S07]  /*03c0*/  FFMA R5, R0, R5, R3 ;  /* 0x0000000500057223 */ /* 0x000fce0000000003 */
.L_x_4:
[----:B------:R-:W-:Y:S05]  /*03d0*/  BSYNC.RECONVERGENT B0 ;  /* 0x0000000000007941 */ /* 0x000fea0003800200 */
.L_x_2:
[----:B-----5:R-:W-:Y:S01]  /*03e0*/  FADD R21, |R10|, -RZ ;  /* 0x800000ff0a157221 */ /* 0x020fe20000000200 */
[----:B------:R-:W-:Y:S01]  /*03f0*/  FADD R0, |R11|, -RZ ;  /* 0x800000ff0b007221 */ /* 0x000fe20000000200 */
[----:B------:R-:W-:Y:S01]  /*0400*/  FSETP.NEU.AND P0, PT, R15, RZ, PT ;  /* 0x000000ff0f00720b */ /* 0x000fe20003f0d000 */
[----:B------:R-:W-:Y:S03]  /*0410*/  BSSY.RECONVERGENT B0, `(.L_x_5) ;  /* 0x000001b000007945 */ /* 0x000fe60003800200 */
[CC--:B------:R-:W-:Y:S02]  /*0420*/  VIMNMX R10, PT, PT, R21.reuse, R0.reuse, !PT ;  /* 0x00000000150a7248 */ /* 0x0c0fe40007fe0100 */
[----:B------:R-:W-:Y:S02]  /*0430*/  VIMNMX R21, PT, PT, R21, R0, PT ;  /* 0x0000000015157248 */ /* 0x000fe40003fe0100 */
[----:B------:R-:W-:-:S02]  /*0440*/  LOP3.LUT R11, R10, 0xfe000000, RZ, 0xc0, !PT ;  /* 0xfe0000000a0b7812 */ /* 0x000fc400078ec0ff */
[----:B------:R-:W-:Y:S02]  /*0450*/  LOP3.LUT R0, R19, 0x800000, RZ, 0xfc, !PT ;  /* 0x0080000013007812 */ /* 0x000fe400078efcff */
[----:B------:R-:W-:-:S03]  /*0460*/  LOP3.LUT R3, R11, 0x7e800000, RZ, 0x3c, !PT ;  /* 0x7e8000000b037812 */ /* 0x000fc600078e3cff */
[----:B------:R-:W-:Y:S02]  /*0470*/  @P0 FMUL R20, R0, R5 ;  /* 0x0000000500140220 */ /* 0x000fe40000400000 */
[-C--:B------:R-:W-:Y:S01]  /*0480*/  FMUL R4, R21, R3.reuse ;  /* 0x0000000315047220 */ /* 0x080fe20000400000 */
[----:B------:R-:W-:Y:S02]  /*0490*/  FMUL R3, R10, R3 ;  /* 0x000000030a037220 */ /* 0x000fe40000400000 */
[----:B------:R-:W-:Y:S01]  /*04a0*/  FSETP.GT.AND P0, PT, R20, 5, PT ;  /* 0x40a000001400780b */ /* 0x000fe20003f04000 */
[----:B------:R-:W-:-:S03]  /*04b0*/  FMUL R4, R4, R4 ;  /* 0x0000000404047220 */ /* 0x000fc60000400000 */
[----:B------:R-:W-:Y:S01]  /*04c0*/  FSETP.EQ.OR P0, PT, R15, +INF , P0 ;  /* 0x7f8000000f00780b */ /* 0x000fe20000702400 */
[----:B------:R-:W-:-:S03]  /*04d0*/  FFMA R0, R3, R3, R4 ;  /* 0x0000000303007223 */ /* 0x000fc60000000004 */
[----:B------:R-:W-:Y:S01]  /*04e0*/  SEL R15, RZ, 0x1, !P0 ;  /* 0x00000001ff0f7807 */ /* 0x000fe20004000000 */
[----:B------:R-:W-:Y:S01]  /*04f0*/  VIADD R4, R0, 0xf3000000 ;  /* 0xf300000000047836 */ /* 0x000fe20000000000 */
[----:B------:R0:W1:Y:S04]  /*0500*/  MUFU.RSQ R3, R0 ;  /* 0x0000000000037308 */ /* 0x0000680000001400 */
[----:B------:R-:W-:-:S13]  /*0510*/  ISETP.GT.U32.AND P1, PT, R4, 0x727fffff, PT ;  /* 0x727fffff0400780c */ /* 0x000fda0003f24070 */
[----:B01----:R-:W-:Y:S05]  /*0520*/  @!P1 BRA `(.L_x_6) ;  /* 0x0000000000149947 */ /* 0x003fea0003800000 */
[----:B------:R-:W-:Y:S01]  /*0530*/  BSSY.RECONVERGENT B1, `(.L_x_7) ;  /* 0x0000003000017945 */ /* 0x000fe20003800200 */
[----:B------:R-:W-:-:S07]  /*0540*/  MOV R4, 0x560 ;  /* 0x0000056000047802 */ /* 0x000fce0000000f00 */
[----:B------:R-:W-:Y:S05]  /*0550*/  CALL.REL.NOINC `($__internal_0_$__cuda_sm20_sqrt_rn_f32_slowpath) ;  /* 0x0000006c00d47944 */ /* 0x000fea0003c00000 */
[----:B------:R-:W-:Y:S05]  /*0560*/  BSYNC.RECONVERGENT B1 ;  /* 0x0000000000017941 */ /* 0x000fea0003800200 */
.L_x_7:
[----:B------:R-:W-:Y:S05]  /*0570*/  BRA `(.L_x_8) ;  /* 0x0000000000107947 */ /* 0x000fea0003800000 */
.L_x_6:
[----:B------:R-:W-:Y:S01]  /*0580*/  FMUL.FTZ R5, R0, R3 ;  /* 0x0000000300057220 */ /* 0x000fe20000410000 */
[----:B------:R-:W-:-:S03]  /*0590*/  FMUL.FTZ R3, R3, 0.5 ;  /* 0x3f00000003037820 */ /* 0x000fc60000410000 */
[----:B------:R-:W-:-:S04]  /*05a0*/  FFMA R0, -R5, R5, R0 ;  /* 0x0000000505007223 */ /* 0x000fc80000000100 */
[----:B------:R-:W-:-:S07]  /*05b0*/  FFMA R5, R0, R3, R5 ;  /* 0x0000000300057223 */ /* 0x000fce0000000005 */
.L_x_8:
[----:B------:R-:W-:Y:S05]  /*05c0*/  BSYNC.RECONVERGENT B0 ;  /* 0x0000000000007941 */ /* 0x000fea0003800200 */
.L_x_5:
[----:B------:R-:W-:Y:S01]  /*05d0*/  BAR.SYNC.DEFER_BLOCKING 0x0 ;  /* 0x0000000000007b1d */ /* 0x000fe20000010000 */
[----:B------:R-:W-:Y:S02]  /*05e0*/  FSETP.NEU.AND P1, PT, R21, RZ, PT ;  /* 0x000000ff1500720b */ /* 0x000fe40003f2d000 */
[----:B------:R-:W-:Y:S02]  /*05f0*/  LOP3.LUT R0, R11, 0x800000, RZ, 0xfc, !PT ;  /* 0x008000000b007812 */ /* 0x000fe400078efcff */
[----:B------:R-:W-:-:S03]  /*0600*/  SHF.R.U32.HI R23, RZ, 0x5, R18 ;  /* 0x00000005ff177819 */ /* 0x000fc60000011612 */
[----:B------:R-:W0:Y:S01]  /*0610*/  S2UR UR5, SR_CgaCtaId ;  /* 0x00000000000579c3 */ /* 0x000e220000008800 */
[----:B------:R-:W-:Y:S01]  /*0620*/  UMOV UR4, 0x400 ;  /* 0x0000040000047882 */ /* 0x000fe20000000000 */
[----:B------:R-:W1:Y:S01]  /*0630*/  S2R R22, SR_LANEID ;  /* 0x0000000000167919 */ /* 0x000e620000000000 */
[----:B------:R-:W-:-:S03]  /*0640*/  ISETP.NE.AND P4, PT, R18, RZ, PT ;  /* 0x000000ff1200720c */ /* 0x000fc60003f85270 */
[----:B------:R-:W-:Y:S01]  /*0650*/  @P1 FMUL R10, R0, R5 ;  /* 0x00000005000a1220 */ /* 0x000fe20000400000 */
[----:B------:R-:W-:-:S04]  /*0660*/  VIADD R0, R15, 0x1 ;  /* 0x000000010f007836 */ /* 0x000fc80000000000 */
[----:B------:R-:W-:-:S05]  /*0670*/  FSETP.GT.AND P1, PT, R10, 5, PT ;  /* 0x40a000000a00780b */ /* 0x000fca0003f24000 */
[----:B------:R-:W-:Y:S01]  /*0680*/  @!P4 IMAD.MOV.U32 R10, RZ, RZ, 0x65 ;  /* 0x00000065ff0ac424 */ /* 0x000fe200078e00ff */
[----:B------:R-:W-:Y:S02]  /*0690*/  FSETP.EQ.OR P1, PT, R21, +INF , P1 ;  /* 0x7f8000001500780b */ /* 0x000fe40000f22400 */
[----:B------:R-:W2:Y:S01]  /*06a0*/  @!P4 LDC.64 R20, c[0x0][0x3b0] ;  /* 0x0000ec00ff14cb82 */ /* 0x000ea20000000a00 */
[----:B0-----:R-:W-:-:S10]  /*06b0*/  ULEA UR4, UR5, UR4, 0x18 ;  /* 0x0000000405047291 */ /* 0x001fd4000f8ec0ff */
[----:B------:R-:W-:Y:S01]  /*06c0*/  @!P1 IMAD.MOV R0, RZ, RZ, R15 ;  /* 0x000000ffff009224 */ /* 0x000fe200078e020f */
[----:B-1----:R-:W-:-:S04]  /*06d0*/  ISETP.NE.AND P3, PT, R22, 0x1f, PT ;  /* 0x0000001f1600780c */ /* 0x002fc80003f65270 */
[----:B------:R-:W0:Y:S09]  /*06e0*/  SHFL.UP P2, R3, R0, 0x1, RZ ;  /* 0x0420000000037989 */ /* 0x000e3200000400ff */
[----:B------:R-:W-:Y:S01]  /*06f0*/  @!P3 LEA R14, R23, UR4, 0x2 ;  /* 0x00000004170ebc11 */ /* 0x000fe2000f8e10ff */
[----:B0-----:R-:W-:-:S05]  /*0700*/  @P2 IMAD.IADD R3, R3, 0x1, R0 ;  /* 0x0000000103032824 */ /* 0x001fca00078e0200 */
[----:B------:R-:W0:Y:S02]  /*0710*/  SHFL.UP P2, R4, R3, 0x2, RZ ;  /* 0x0440000003047989 */ /* 0x000e2400000400ff */
[----:B0-----:R-:W-:-:S05]  /*0720*/  @P2 IMAD.IADD R4, R3, 0x1, R4 ;  /* 0x0000000103042824 */ /* 0x001fca00078e0204 */
[----:B------:R-:W0:Y:S02]  /*0730*/  SHFL.UP P2, R5, R4, 0x4, RZ ;  /* 0x0480000004057989 */ /* 0x000e2400000400ff */
[----:B0-----:R-:W-:-:S05]  /*0740*/  @P2 IMAD.IADD R5, R4, 0x1, R5 ;  /* 0x0000000104052824 */ /* 0x001fca00078e0205 */
[----:B------:R-:W0:Y:S02]  /*0750*/  SHFL.UP P2, R8, R5, 0x8, RZ ;  /* 0x0500000005087989 */ /* 0x000e2400000400ff */
[----:B0-----:R-:W-:-:S05]  /*0760*/  @P2 IMAD.IADD R8, R5, 0x1, R8 ;  /* 0x0000000105082824 */ /* 0x001fca00078e0208 */
[----:B------:R-:W0:Y:S02]  /*0770*/  SHFL.UP P2, R19, R8, 0x10, RZ ;  /* 0x0600000008137989 */ /* 0x000e2400000400ff */
[----:B0-----:R-:W-:Y:S01]  /*0780*/  @P2 IMAD.IADD R19, R8, 0x1, R19 ;  /* 0x0000000108132824 */ /* 0x001fe200078e0213 */
[----:B------:R-:W-:-:S03]  /*0790*/  ISETP.NE.AND P2, PT, R23, 0x3, PT ;  /* 0x000000031700780c */ /* 0x000fc60003f45270 */
[----:B------:R-:W-:Y:S01]  /*07a0*/  IMAD.IADD R0, R19, 0x1, -R0 ;  /* 0x0000000113007824 */ /* 0x000fe200078e0a00 */
[----:B------:R-:W-:Y:S01]  /*07b0*/  @!P3 STS [R14], R19 ;  /* 0x000000130e00b388 */ /* 0x000fe20000000800 */
[----:B------:R-:W-:Y:S01]  /*07c0*/  BAR.SYNC.DEFER_BLOCKING 0x0 ;  /* 0x0000000000007b1d */ /* 0x000fe20000010000 */
[----:B------:R-:W-:-:S05]  /*07d0*/  ISETP.NE.AND P3, PT, R23, 0x2, PT ;  /* 0x000000021700780c */ /* 0x000fca0003f65270 */
[----:B------:R-:W0:Y:S02]  /*07e0*/  LDS.128 R4, [UR4] ;  /* 0x00000004ff047984 */ /* 0x000e240008000c00 */
[----:B0-----:R-:W-:-:S04]  /*07f0*/  IMAD.IADD R3, R4, 0x1, R5 ;  /* 0x0000000104037824 */ /* 0x001fc800078e0205 */
[----:B------:R-:W-:Y:S01]  /*0800*/  IMAD.IADD R8, R6, 0x1, R3 ;  /* 0x0000000106087824 */ /* 0x000fe200078e0203 */
[----:B------:R-:W-:Y:S02]  /*0810*/  SEL R3, R3, R4, !P3 ;  /* 0x0000000403037207 */ /* 0x000fe40005800000 */
[----:B------:R-:W-:Y:S01]  /*0820*/  ISETP.NE.AND P3, PT, R22, RZ, PT ;  /* 0x000000ff1600720c */ /* 0x000fe20003f65270 */
[----:B------:R-:W-:Y:S01]  /*0830*/  IMAD.IADD R11, R7, 0x1, R8 ;  /* 0x00000001070b7824 */ /* 0x000fe200078e0208 */
[----:B------:R-:W-:Y:S02]  /*0840*/  SEL R3, R8, R3, !P2 ;  /* 0x0000000308037207 */ /* 0x000fe40005000000 */
[----:B------:R-:W-:Y:S02]  /*0850*/  ISETP.GE.U32.AND P2, PT, R18, 0x20, PT ;  /* 0x000000201200780c */ /* 0x000fe40003f46070 */
[----:B--2---:R0:W-:Y:S01]  /*0860*/  @!P4 ST.E.64.STRONG.GPU desc[UR10][R20.64+0x100], R10 ;  /* 0x0001000a1400c985 */ /* 0x0041e2000c10fb0a */
[----:B------:R-:W-:-:S02]  /*0870*/  SEL R0, R0, RZ, P3 ;  /* 0x000000ff00007207 */ /* 0x000fc40001800000 */
[----:B------:R-:W-:Y:S02]  /*0880*/  SEL R3, R3, RZ, P2 ;  /* 0x000000ff03037207 */ /* 0x000fe40001000000 */
[----:B------:R-:W-:-:S03]  /*0890*/  ISETP.GT.AND P2, PT, R11, 0x80, PT ;  /* 0x000000800b00780c */ /* 0x000fc60003f44270 */
[----:B------:R-:W-:-:S04]  /*08a0*/  IMAD.IADD R3, R3, 0x1, R0 ;  /* 0x0000000103037824 */ /* 0x000fc800078e0200 */
[----:B------:R-:W-:-:S06]  /*08b0*/  IMAD.IADD R15, R15, 0x1, R3 ;  /* 0x000000010f0f7824 */ /* 0x000fcc00078e0203 */
[----:B0-----:R-:W-:Y:S05]  /*08c0*/  @P2 BRA `(.L_x_9) ;  /* 0x00000000008c2947 */ /* 0x001fea0003800000 */
[----:B------:R-:W-:Y:S04]  /*08d0*/  BSSY.RECONVERGENT B0, `(.L_x_10) ;  /* 0x0000011000007945 */ /* 0x000fe80003800200 */
[----:B------:R-:W-:Y:S05]  /*08e0*/  @!P0 BRA `(.L_x_11) ;  /* 0x00000000003c8947 */ /* 0x000fea0003800000 */
[----:B------:R-:W-:Y:S01]  /*08f0*/  UISETP.NE.AND UP0, UPT, UR6, URZ, UPT ;  /* 0x000000ff0600728c */ /* 0x000fe2000bf05270 */
[----:B------:R-:W-:Y:S01]  /*0900*/  CS2R R4, SRZ ;  /* 0x0000000000047805 */ /* 0x000fe2000001ff00 */
[----:B------:R-:W0:Y:S01]  /*0910*/  LDCU.64 UR4, c[0x0][0x398] ;  /* 0x00007300ff0477ac */ /* 0x000e220008000a00 */
[----:B------:R-:W1:Y:S06]  /*0920*/  LDCU.64 UR8, c[0x0][0x3a0] ;  /* 0x00007400ff0877ac */ /* 0x000e6c0008000a00 */
[----:B------:R-:W-:Y:S05]  /*0930*/  BRA.U UP0, `(.L_x_12) ;  /* 0x0000000100087547 */ /* 0x000fea000b800000 */
[----:B------:R-:W2:Y:S02]  /*0940*/  LDC.64 R4, c[0x0][0x3e0] ;  /* 0x0000f800ff047b82 */ /* 0x000ea40000000a00 */
[----:B--2---:R-:W5:Y:S02]  /*0950*/  LDG.E.64 R4, desc[UR10][R4.64] ;  /* 0x0000000a04047981 */ /* 0x004f64000c1e1b00 */
.L_x_12:
[----:B-----5:R-:W-:-:S04]  /*0960*/  IADD3 R0, P0, PT, R3, R4, RZ ;  /* 0x0000000403007210 */ /* 0x020fc80007f1e0ff */
[----:B------:R-:W-:Y:S02]  /*0970*/  LEA.HI.X.SX32 R3, R3, R5, 0x1, P0 ;  /* 0x0000000503037211 */ /* 0x000fe400000f0eff */
[C---:B0-----:R-:W-:Y:S02]  /*0980*/  LEA R4, P0, R0.reuse, UR4, 0x2 ;  /* 0x0000000400047c11 */ /* 0x041fe4000f8010ff */
[C---:B-1----:R-:W-:Y:S02]  /*0990*/  LEA R6, P2, R0.reuse, UR8, 0x3 ;  /* 0x0000000800067c11 */ /* 0x042fe4000f8418ff */
[C-C-:B------:R-:W-:Y:S02]  /*09a0*/  LEA.HI.X R5, R0.reuse, UR5, R3.reuse, 0x2, P0 ;  /* 0x0000000500057c11 */ /* 0x140fe400080f1403 */
[----:B------:R-:W-:-:S03]  /*09b0*/  LEA.HI.X R7, R0, UR9, R3, 0x3, P2 ;  /* 0x0000000900077c11 */ /* 0x000fc600090f1c03 */
[----:B------:R0:W-:Y:S04]  /*09c0*/  STG.E desc[UR10][R4.64], R2 ;  /* 0x0000000204007986 */ /* 0x0001e8000c10190a */
[----:B------:R0:W-:Y:S02]  /*09d0*/  STG.E.64 desc[UR10][R6.64], R16 ;  /* 0x0000001006007986 */ /* 0x0001e4000c101b0a */
.L_x_11:
[----:B------:R-:W-:Y:S05]  /*09e0*/  BSYNC.RECONVERGENT B0 ;  /* 0x0000000000007941 */ /* 0x000fea0003800200 */
.L_x_10:
[----:B------:R-:W-:Y:S05]  /*09f0*/  @!P1 EXIT ;  /* 0x000000000000994d */ /* 0x000fea0003800000 */
[----:B------:R-:W-:Y:S01]  /*0a00*/  UISETP.NE.AND UP0, UPT, UR6, URZ, UPT ;  /* 0x000000ff0600728c */ /* 0x000fe2000bf05270 */
[----:B0-----:R-:W-:-:S08]  /*0a10*/  CS2R R2, SRZ ;  /* 0x0000000000027805 */ /* 0x001fd0000001ff00 */
[----:B------:R-:W-:Y:S05]  /*0a20*/  BRA.U UP0, `(.L_x_13) ;  /* 0x0000000100087547 */ /* 0x000fea000b800000 */
[----:B------:R-:W0:Y:S02]  /*0a30*/  LDC.64 R2, c[0x0][0x3e0] ;  /* 0x0000f800ff027b82 */ /* 0x000e240000000a00 */
[----:B0-----:R-:W5:Y:S02]  /*0a40*/  LDG.E.64 R2, desc[UR10][R2.64] ;  /* 0x0000000a02027981 */ /* 0x001f64000c1e1b00 */
.L_x_13:
[----:B------:R-:W0:Y:S01]  /*0a50*/  LDCU.64 UR4, c[0x0][0x398] ;  /* 0x00007300ff0477ac */ /* 0x000e220008000a00 */
[C---:B-----5:R-:W-:Y:S01]  /*0a60*/  IADD3 R0, P0, PT, R15.reuse, R2, RZ ;  /* 0x000000020f007210 */ /* 0x060fe20007f1e0ff */
[----:B------:R-:W1:Y:S03]  /*0a70*/  LDCU.64 UR6, c[0x0][0x3a0] ;  /* 0x00007400ff0677ac */ /* 0x000e660008000a00 */
[----:B------:R-:W-:Y:S02]  /*0a80*/  LEA.HI.X.SX32 R15, R15, R3, 0x1, P0 ;  /* 0x000000030f0f7211 */ /* 0x000fe400000f0eff */
[C---:B0-----:R-:W-:Y:S02]  /*0a90*/  LEA R2, P0, R0.reuse, UR4, 0x2 ;  /* 0x0000000400027c11 */ /* 0x041fe4000f8010ff */
[C---:B-1----:R-:W-:Y:S02]  /*0aa0*/  LEA R4, P1, R0.reuse, UR6, 0x3 ;  /* 0x0000000600047c11 */ /* 0x042fe4000f8218ff */
[----:B------:R-:W-:-:S02]  /*0ab0*/  LEA.HI.X R3, R0, UR5, R15, 0x2, P0 ;  /* 0x0000000500037c11 */ /* 0x000fc400080f140f */
[----:B------:R-:W-:-:S03]  /*0ac0*/  LEA.HI.X R5, R0, UR7, R15, 0x3, P1 ;  /* 0x0000000700057c11 */ /* 0x000fc600088f1c0f */
[----:B------:R-:W-:Y:S04]  /*0ad0*/  STG.E desc[UR10][R2.64], R9 ;  /* 0x0000000902007986 */ /* 0x000fe8000c10190a */
[----:B------:R-:W-:Y:S01]  /*0ae0*/  STG.E.64 desc[UR10][R4.64], R12 ;  /* 0x0000000c04007986 */ /* 0x000fe2000c101b0a */
[----:B------:R-:W-:Y:S05]  /*0af0*/  EXIT ;  /* 0x000000000000794d */ /* 0x000fea0003800000 */
.L_x_9:
[----:B------:R-:W-:Y:S01]  /*0b00*/  BAR.SYNC.DEFER_BLOCKING 0x0 ;  /* 0x0000000000007b1d */ /* 0x000fe20000010000 */
[----:B------:R-:W-:Y:S02]  /*0b10*/  @P0 LEA R3, R3, UR4, 0x4 ;  /* 0x0000000403030c11 */ /* 0x000fe4000f8e20ff */
[----:B------:R-:W-:Y:S02]  /*0b20*/  @P1 LEA R0, R15, UR4, 0x4 ;  /* 0x000000040f001c11 */ /* 0x000fe4000f8e20ff */
[----:B------:R-:W-:Y:S01]  /*0b30*/  ISETP.GE.U32.AND P2, PT, R18, R11, PT ;  /* 0x0000000b1200720c */ /* 0x000fe20003f46070 */
[----:B------:R0:W-:Y:S04]  /*0b40*/  @P0 STS.64 [R3+0x8], R16 ;  /* 0x0000081003000388 */ /* 0x0001e80000000a00 */
[----:B------:R0:W-:Y:S04]  /*0b50*/  @P0 STS [R3], R2 ;  /* 0x0000000203000388 */ /* 0x0001e80000000800 */
[----:B------:R0:W-:Y:S04]  /*0b60*/  @P1 STS.64 [R0+0x8], R12 ;  /* 0x0000080c00001388 */ /* 0x0001e80000000a00 */
[----:B------:R0:W-:Y:S01]  /*0b70*/  @P1 STS [R0], R9 ;  /* 0x0000000900001388 */ /* 0x0001e20000000800 */
[----:B------:R-:W-:Y:S06]  /*0b80*/  BAR.SYNC.DEFER_BLOCKING 0x0 ;  /* 0x0000000000007b1d */ /* 0x000fec0000010000 */
[----:B------:R-:W-:Y:S05]  /*0b90*/  @P2 EXIT ;  /* 0x000000000000294d */ /* 0x000fea0003800000 */
[----:B------:R-:W-:Y:S01]  /*0ba0*/  IADD3 R5, PT, PT, R7, R5, R6 ;  /* 0x0000000507057210 */ /* 0x000fe20007ffe006 */
[----:B------:R-:W1:Y:S01]  /*0bb0*/  LDCU.64 UR8, c[0x0][0x398] ;  /* 0x00007300ff0877ac */ /* 0x000e620008000a00 */
[----:B0-----:R-:W-:Y:S01]  /*0bc0*/  LOP3.LUT R0, RZ, R18, RZ, 0x33, !PT ;  /* 0x00000012ff007212 */ /* 0x001fe200078e33ff */
[----:B------:R-:W-:Y:S01]  /*0bd0*/  BSSY.RECONVERGENT B0, `(.L_x_14) ;  /* 0x0000020000007945 */ /* 0x000fe20003800200 */
[----:B------:R-:W0:Y:S02]  /*0be0*/  LDCU.64 UR12, c[0x0][0x3a0] ;  /* 0x00007400ff0c77ac */ /* 0x000e240008000a00 */
[----:B------:R-:W-:-:S04]  /*0bf0*/  IADD3 R16, PT, PT, R0, R5, R4 ;  /* 0x0000000500107210 */ /* 0x000fc80007ffe004 */
[----:B------:R-:W-:-:S04]  /*0c00*/  LOP3.LUT R0, R16, 0x180, RZ, 0xc0, !PT ;  /* 0x0000018010007812 */ /* 0x000fc800078ec0ff */
[----:B------:R-:W-:-:S13]  /*0c10*/  ISETP.NE.AND P0, PT, R0, 0x180, PT ;  /* 0x000001800000780c */ /* 0x000fda0003f05270 */
[----:B01----:R-:W-:Y:S05]  /*0c20*/  @!P0 BRA `(.L_x_15) ;  /* 0x0000000000688947 */ /* 0x003fea0003800000 */
[----:B------:R-:W-:Y:S01]  /*0c30*/  LEA.HI R0, R16, 0x1, RZ, 0x19 ;  /* 0x0000000110007811 */ /* 0x000fe200078fc8ff */
[----:B------:R-:W-:Y:S01]  /*0c40*/  BSSY.RECONVERGENT B1, `(.L_x_15) ;  /* 0x0000018000017945 */ /* 0x000fe20003800200 */
[----:B------:R-:W-:Y:S01]  /*0c50*/  ISETP.NE.AND P0, PT, RZ, UR6, PT ;  /* 0x00000006ff007c0c */ /* 0x000fe2000bf05270 */
[----:B------:R-:W-:Y:S01]  /*0c60*/  IMAD.MOV.U32 R15, RZ, RZ, RZ ;  /* 0x000000ffff0f7224 */ /* 0x000fe200078e00ff */
[----:B------:R-:W-:Y:S02]  /*0c70*/  LOP3.LUT R0, R0, 0x3, RZ, 0xc0, !PT ;  /* 0x0000000300007812 */ /* 0x000fe400078ec0ff */
[----:B------:R-:W-:-:S03]  /*0c80*/  LEA R10, R18, UR4, 0x4 ;  /* 0x00000004120a7c11 */ /* 0x000fc6000f8e20ff */
[----:B------:R-:W-:-:S07]  /*0c90*/  IMAD.MOV R0, RZ, RZ, -R0 ;  /* 0x000000ffff007224 */ /* 0x000fce00078e0a00 */
.L_x_16:
[----:B0-----:R-:W0:Y:S01]  /*0ca0*/  @!P0 LDC.64 R12, c[0x0][0x3e0] ;  /* 0x0000f800ff0c8b82 */ /* 0x001e220000000a00 */
[----:B------:R-:W-:Y:S01]  /*0cb0*/  CS2R R2, SRZ ;  /* 0x0000000000027805 */ /* 0x000fe2000001ff00 */
[----:B------:R1:W2:Y:S05]  /*0cc0*/  LDS.128 R4, [R10] ;  /* 0x000000000a047984 */ /* 0x0002aa0000000c00 */
[----:B0-----:R-:W3:Y:S01]  /*0cd0*/  @!P0 LDG.E.64 R2, desc[UR10][R12.64] ;  /* 0x0000000a0c028981 */ /* 0x001ee2000c1e1b00 */
[----:B------:R-:W-:Y:S02]  /*0ce0*/  VIADD R0, R0, 0x1 ;  /* 0x0000000100007836 */ /* 0x000fe40000000000 */
[----:B-1----:R-:W-:Y:S01]  /*0cf0*/  VIADD R10, R10, 0x800 ;  /* 0x000008000a0a7836 */ /* 0x002fe20000000000 */
[----:B---3--:R-:W-:-:S04]  /*0d00*/  IADD3 R9, P1, PT, R18, R2, RZ ;  /* 0x0000000212097210 */ /* 0x008fc80007f3e0ff */
[----:B------:R-:W-:Y:S01]  /*0d10*/  LEA R8, P2, R9, UR12, 0x3 ;  /* 0x0000000c09087c11 */ /* 0x000fe2000f8418ff */
[----:B------:R-:W-:Y:S01]  /*0d20*/  IMAD.X R14, R15, 0x1, R3, P1 ;  /* 0x000000010f0e7824 */ /* 0x000fe200008e0603 */
[----:B------:R-:W-:-:S04]  /*0d30*/  LEA R2, P1, R9, UR8, 0x2 ;  /* 0x0000000809027c11 */ /* 0x000fc8000f8210ff */
[C-C-:B------:R-:W-:Y:S02]  /*0d40*/  LEA.HI.X R3, R9.reuse, UR9, R14.reuse, 0x2, P1 ;  /* 0x0000000909037c11 */ /* 0x140fe400088f140e */
[----:B------:R-:W-:Y:S02]  /*0d50*/  LEA.HI.X R9, R9, UR13, R14, 0x3, P2 ;  /* 0x0000000d09097c11 */ /* 0x000fe400090f1c0e */
[----:B------:R-:W-:Y:S01]  /*0d60*/  ISETP.NE.AND P1, PT, R0, RZ, PT ;  /* 0x000000ff0000720c */ /* 0x000fe20003f25270 */
[----:B--2---:R0:W-:Y:S01]  /*0d70*/  STG.E desc[UR10][R2.64], R4 ;  /* 0x0000000402007986 */ /* 0x0041e2000c10190a */
[----:B------:R-:W-:-:S03]  /*0d80*/  IADD3 R18, P2, PT, R18, 0x80, RZ ;  /* 0x0000008012127810 */ /* 0x000fc60007f5e0ff */
[----:B------:R0:W-:Y:S02]  /*0d90*/  STG.E.64 desc[UR10][R8.64], R6 ;  /* 0x0000000608007986 */ /* 0x0001e4000c101b0a */
[----:B------:R-:W-:-:S06]  /*0da0*/  IMAD.X R15, RZ, RZ, R15, P2 ;  /* 0x000000ffff0f7224 */ /* 0x000fcc00010e060f */
[----:B------:R-:W-:Y:S05]  /*0db0*/  @P1 BRA `(.L_x_16) ;  /* 0xfffffffc00b81947 */ /* 0x000fea000383ffff */
[----:B------:R-:W-:Y:S05]  /*0dc0*/  BSYNC.RECONVERGENT B1 ;  /* 0x0000000000017941 */ /* 0x000fea0003800200 */
.L_x_15:
[----:B------:R-:W-:Y:S05]  /*0dd0*/  BSYNC.RECONVERGENT B0 ;  /* 0x0000000000007941 */ /* 0x000fea0003800200 */
.L_x_14:
[----:B------:R-:W-:-:S13]  /*0de0*/  ISETP.GE.U32.AND P0, PT, R16, 0x180, PT ;  /* 0x000001801000780c */ /* 0x000fda0003f06070 */
[----:B------:R-:W-:Y:S05]  /*0df0*/  @!P0 EXIT ;  /* 0x000000000000894d */ /* 0x000fea0003800000 */
[----:B------:R-:W1:Y:S01]  /*0e00*/  S2UR UR5, SR_CgaCtaId ;  /* 0x00000000000579c3 */ /* 0x000e620000008800 */
[----:B------:R-:W-:Y:S01]  /*0e10*/  UMOV UR4, 0x400 ;  /* 0x0000040000047882 */ /* 0x000fe20000000000 */
[----:B------:R-:W-:Y:S01]  /*0e20*/  UISETP.NE.AND UP0, UPT, UR6, URZ, UPT ;  /* 0x000000ff0600728c */ /* 0x000fe2000bf05270 */
[----:B0-----:R-:W-:Y:S01]  /*0e30*/  IMAD.WIDE.U32 R2, R18, 0x4, RZ ;  /* 0x0000000412027825 */ /* 0x001fe200078e00ff */
[----:B------:R-:W0:Y:S03]  /*0e40*/  LDCU.64 UR8, c[0x0][0x398] ;  /* 0x00007300ff0877ac */ /* 0x000e260008000a00 */
[----:B------:R-:W-:Y:S01]  /*0e50*/  IMAD.MOV.U32 R8, RZ, RZ, R2 ;  /* 0x000000ffff087224 */ /* 0x000fe200078e0002 */
[----:B------:R-:W-:Y:S01]  /*0e60*/  PLOP3.LUT P0, PT, PT, PT, UP0, 0x80, 0x8 ;  /* 0x000000000008781c */ /* 0x000fe20003f0f008 */
[----:B------:R-:W-:Y:S01]  /*0e70*/  IMAD.MOV.U32 R2, RZ, RZ, RZ ;  /* 0x000000ffff027224 */ /* 0x000fe200078e00ff */
[----:B------:R-:W2:Y:S01]  /*0e80*/  LDCU.64 UR12, c[0x0][0x3a0] ;  /* 0x00007400ff0c77ac */ /* 0x000ea20008000a00 */
[----:B-1----:R-:W-:-:S06]  /*0e90*/  ULEA UR4, UR5, UR4, 0x18 ;  /* 0x0000000405047291 */ /* 0x002fcc000f8ec0ff */
[----:B------:R-:W-:-:S05]  /*0ea0*/  LEA R0, R18, UR4, 0x4 ;  /* 0x0000000412007c11 */ /* 0x000fca000f8e20ff */
[----:B0-2---:R-:W-:-:S07]  /*0eb0*/  VIADD R0, R0, 0x1000 ;  /* 0x0000100000007836 */ /* 0x005fce0000000000 */
.L_x_19:
[----:B0-----:R-:W0:Y:S01]  /*0ec0*/  @!P0 LDC.64 R22, c[0x0][0x3e0] ;  /* 0x0000f800ff168b82 */ /* 0x001e220000000a00 */
[----:B------:R-:W-:Y:S01]  /*0ed0*/  CS2R R20, SRZ ;  /* 0x0000000000147805 */ /* 0x000fe2000001ff00 */
[----:B------:R-:W1:Y:S04]  /*0ee0*/  LDS.128 R4, [R0+-0x1000] ;  /* 0xfff0000000047984 */ /* 0x000e680000000c00 */
[----:B------:R2:W3:Y:S04]  /*0ef0*/  LDS.128 R12, [R0+-0x800] ;  /* 0xfff80000000c7984 */ /* 0x0004e80000000c00 */
[----:B0-----:R0:W4:Y:S01]  /*0f00*/  @!P0 LDG.E.64 R20, desc[UR10][R22.64] ;  /* 0x0000000a16148981 */ /* 0x001122000c1e1b00 */
[----:B------:R-:W-:Y:S01]  /*0f10*/  UISETP.NE.AND UP0, UPT, UR6, URZ, UPT ;  /* 0x000000ff0600728c */ /* 0x000fe2000bf05270 */
[----:B0-----:R-:W-:-:S02]  /*0f20*/  CS2R R22, SRZ ;  /* 0x0000000000167805 */ /* 0x001fc4000001ff00 */
[----:B----4-:R-:W-:Y:S02]  /*0f30*/  IADD3 R9, P2, PT, R18, R20, RZ ;  /* 0x0000001412097210 */ /* 0x010fe40007f5e0ff */
[----:B------:R-:W-:-:S03]  /*0f40*/  LEA R16, P0, R20, R8, 0x2 ;  /* 0x0000000814107211 */ /* 0x000fc600078010ff */
[--C-:B------:R-:W-:Y:S01]  /*0f50*/  IMAD.X R10, R2, 0x1, R21.reuse, P2 ;  /* 0x00000001020a7824 */ /* 0x100fe200010e0615 */
[----:B------:R-:W-:Y:S02]  /*0f60*/  IADD3 R16, P1, PT, R16, UR8, RZ ;  /* 0x0000000810107c10 */ /* 0x000fe4000ff3e0ff */
[----:B------:R-:W-:Y:S02]  /*0f70*/  LEA.HI.X R17, R20, R3, R21, 0x2, P0 ;  /* 0x0000000314117211 */ /* 0x000fe400000f1415 */
[----:B------:R-:W-:Y:S02]  /*0f80*/  LEA R20, P2, R9, UR12, 0x3 ;  /* 0x0000000c09147c11 */ /* 0x000fe4000f8418ff */
[----:B------:R-:W-:Y:S02]  /*0f90*/  IADD3.X R17, PT, PT, R17, UR9, RZ, P1, !PT ;  /* 0x0000000911117c10 */ /* 0x000fe40008ffe4ff */
[----:B------:R-:W-:Y:S02]  /*0fa0*/  LEA.HI.X R21, R9, UR13, R10, 0x3, P2 ;  /* 0x0000000d09157c11 */ /* 0x000fe400090f1c0a */
[----:B------:R-:W-:Y:S01]  /*0fb0*/  PLOP3.LUT P0, PT, PT, PT, UP0, 0x80, 0x8 ;  /* 0x000000000008781c */ /* 0x000fe20003f0f008 */
[----:B-1----:R2:W-:Y:S04]  /*0fc0*/  STG.E desc[UR10][R16.64], R4 ;  /* 0x0000000410007986 */ /* 0x0025e8000c10190a */
[----:B------:R2:W-:Y:S08]  /*0fd0*/  STG.E.64 desc[UR10][R20.64], R6 ;  /* 0x0000000614007986 */ /* 0x0005f0000c101b0a */
[----:B---3--:R-:W-:Y:S05]  /*0fe0*/  @P0 BRA `(.L_x_17) ;  /* 0x0000000000080947 */ /* 0x008fea0003800000 */
[----:B------:R-:W0:Y:S02]  /*0ff0*/  LDC.64 R22, c[0x0][0x3e0] ;  /* 0x0000f800ff167b82 */ /* 0x000e240000000a00 */
[----:B0-----:R-:W5:Y:S02]  /*1000*/  LDG.E.64 R22, desc[UR10][R22.64] ;  /* 0x0000000a16167981 */ /* 0x001f64000c1e1b00 */
.L_x_17:
[----:B--2--5:R-:W-:Y:S02]  /*1010*/  LEA R4, P1, R22, R8, 0x2 ;  /* 0x0000000816047211 */ /* 0x024fe400078210ff */
[----:B------:R-:W-:Y:S02]  /*1020*/  CS2R R16, SRZ ;  /* 0x0000000000107805 */ /* 0x000fe4000001ff00 */
[----:B------:R-:W-:Y:S02]  /*1030*/  IADD3 R7, P2, PT, R18, R22, RZ ;  /* 0x0000001612077210 */ /* 0x000fe40007f5e0ff */
[--C-:B------:R-:W-:Y:S02]  /*1040*/  LEA.HI.X R5, R22, R3, R23.reuse, 0x2, P1 ;  /* 0x0000000316057211 */ /* 0x100fe400008f1417 */
[----:B------:R-:W-:Y:S01]  /*1050*/  IADD3 R4, P1, PT, R4, UR8, RZ ;  /* 0x0000000804047c10 */ /* 0x000fe2000ff3e0ff */
[----:B------:R-:W-:Y:S01]  /*1060*/  IMAD.X R22, R2, 0x1, R23, P2 ;  /* 0x0000000102167824 */ /* 0x000fe200010e0617 */
[----:B------:R-:W-:-:S02]  /*1070*/  LEA R6, P2, R7, UR12, 0x3 ;  /* 0x0000000c07067c11 */ /* 0x000fc4000f8418ff */
[----:B------:R-:W-:Y:S02]  /*1080*/  IADD3.X R5, PT, PT, R5, UR9, RZ, P1, !PT ;  /* 0x0000000905057c10 */ /* 0x000fe40008ffe4ff */
[----:B------:R-:W-:-:S03]  /*1090*/  LEA.HI.X R7, R7, UR13, R22, 0x3, P2 ;  /* 0x0000000d07077c11 */ /* 0x000fc600090f1c16 */
[----:B------:R0:W-:Y:S04]  /*10a0*/  STG.E desc[UR10][R4.64+0x200], R12 ;  /* 0x0002000c04007986 */ /* 0x0001e8000c10190a */
[----:B------:R0:W-:Y:S01]  /*10b0*/  STG.E.64 desc[UR10][R6.64+0x400], R14 ;  /* 0x0004000e06007986 */ /* 0x0001e2000c101b0a */
[----:B------:R-:W-:Y:S05]  /*10c0*/  @P0 BRA `(.L_x_18) ;  /* 0x0000000000080947 */ /* 0x000fea0003800000 */
[----:B------:R-:W1:Y:S02]  /*10d0*/  LDC.64 R16, c[0x0][0x3e0] ;  /* 0x0000f800ff107b82 */ /* 0x000e640000000a00 */
[----:B-1----:R-:W5:Y:S02]  /*10e0*/  LDG.E.64 R16, desc[UR10][R16.64] ;  /* 0x0000000a10107981 */ /* 0x002f64000c1e1b00 */
.L_x_18:
[----:B0-----:R-:W0:Y:S01]  /*10f0*/  LDS.128 R4, [R0] ;  /* 0x0000000000047984 */ /* 0x001e220000000c00 */
[----:B------:R-:W1:Y:S01]  /*1100*/  @!P0 LDC.64 R22, c[0x0][0x3e0] ;  /* 0x0000f800ff168b82 */ /* 0x000e620000000a00 */
[----:B-----5:R-:W-:Y:S02]  /*1110*/  LEA R20, P1, R16, R8, 0x2 ;  /* 0x0000000810147211 */ /* 0x020fe400078210ff */
[----:B------:R-:W-:Y:S01]  /*1120*/  IADD3 R9, P3, PT, R18, R16, RZ ;  /* 0x0000001012097210 */ /* 0x000fe20007f7e0ff */
[----:B------:R2:W3:Y:S01]  /*1130*/  LDS.128 R12, [R0+0x800] ;  /* 0x00080000000c7984 */ /* 0x0004e20000000c00 */
[--C-:B------:R-:W-:Y:S02]  /*1140*/  LEA.HI.X R10, R16, R3, R17.reuse, 0x2, P1 ;  /* 0x00000003100a7211 */ /* 0x100fe400008f1411 */
[----:B------:R-:W-:Y:S01]  /*1150*/  IADD3 R20, P2, PT, R20, UR8, RZ ;  /* 0x0000000814147c10 */ /* 0x000fe2000ff5e0ff */
[----:B------:R-:W-:Y:S01]  /*1160*/  IMAD.X R16, R2, 0x1, R17, P3 ;  /* 0x0000000102107824 */ /* 0x000fe200018e0611 */
[----:B------:R-:W-:-:S02]  /*1170*/  LEA R24, P1, R9, UR12, 0x3 ;  /* 0x0000000c09187c11 */ /* 0x000fc4000f8218ff */
[----:B------:R-:W-:Y:S02]  /*1180*/  IADD3.X R21, PT, PT, R10, UR9, RZ, P2, !PT ;  /* 0x000000090a157c10 */ /* 0x000fe400097fe4ff */
[----:B------:R-:W-:Y:S02]  /*1190*/  LEA.HI.X R25, R9, UR13, R16, 0x3, P1 ;  /* 0x0000000d09197c11 */ /* 0x000fe400088f1c10 */
[----:B------:R-:W-:Y:S01]  /*11a0*/  CS2R R16, SRZ ;  /* 0x0000000000107805 */ /* 0x000fe2000001ff00 */
[----:B0-----:R0:W-:Y:S04]  /*11b0*/  STG.E desc[UR10][R20.64+0x400], R4 ;  /* 0x0004000414007986 */ /* 0x0011e8000c10190a */
[----:B------:R0:W-:Y:S04]  /*11c0*/  STG.E.64 desc[UR10][R24.64+0x800], R6 ;  /* 0x0008000618007986 */ /* 0x0001e8000c101b0a */
[----:B-1----:R-:W4:Y:S01]  /*11d0*/  @!P0 LDG.E.64 R16, desc[UR10][R22.64] ;  /* 0x0000000a16108981 */ /* 0x002f22000c1e1b00 */
[----:B--2---:R-:W-:Y:S01]  /*11e0*/  VIADD R0, R0, 0x2000 ;  /* 0x0000200000007836 */ /* 0x004fe20000000000 */
[----:B----4-:R-:W-:-:S02]  /*11f0*/  LEA R9, P1, R16, R8, 0x2 ;  /* 0x0000000810097211 */ /* 0x010fc400078210ff */
[----:B------:R-:W-:Y:S02]  /*1200*/  IADD3 R5, P2, PT, R18, R16, RZ ;  /* 0x0000001012057210 */ /* 0x000fe40007f5e0ff */
[--C-:B------:R-:W-:Y:S02]  /*1210*/  LEA.HI.X R19, R16, R3, R17.reuse, 0x2, P1 ;  /* 0x0000000310137211 */ /* 0x100fe400008f1411 */
[----:B------:R-:W-:Y:S01]  /*1220*/  IADD3 R16, P1, PT, R9, UR8, RZ ;  /* 0x0000000809107c10 */ /* 0x000fe2000ff3e0ff */
[----:B------:R-:W-:Y:S01]  /*1230*/  IMAD.X R10, R2, 0x1, R17, P2 ;  /* 0x00000001020a7824 */ /* 0x000fe200010e0611 */
[----:B------:R-:W-:Y:S02]  /*1240*/  LEA R26, P2, R5, UR12, 0x3 ;  /* 0x0000000c051a7c11 */ /* 0x000fe4000f8418ff */
[----:B------:R-:W-:Y:S02]  /*1250*/  IADD3.X R17, PT, PT, R19, UR9, RZ, P1, !PT ;  /* 0x0000000913117c10 */ /* 0x000fe40008ffe4ff */
[----:B------:R-:W-:-:S02]  /*1260*/  LEA.HI.X R27, R5, UR13, R10, 0x3, P2 ;  /* 0x0000000d051b7c11 */ /* 0x000fc400090f1c0a */
[----:B------:R-:W-:Y:S01]  /*1270*/  IADD3 R18, P2, PT, R18, 0x200, RZ ;  /* 0x0000020012127810 */ /* 0x000fe20007f5e0ff */
[----:B---3--:R0:W-:Y:S01]  /*1280*/  STG.E desc[UR10][R16.64+0x600], R12 ;  /* 0x0006000c10007986 */ /* 0x0081e2000c10190a */
[----:B------:R-:W-:Y:S02]  /*1290*/  IADD3 R8, P3, PT, R8, 0x800, RZ ;  /* 0x0000080008087810 */ /* 0x000fe40007f7e0ff */
[----:B------:R-:W-:Y:S01]  /*12a0*/  ISETP.GE.AND P1, PT, R18, R11, PT ;  /* 0x0000000b1200720c */ /* 0x000fe20003f26270 */
[----:B------:R0:W-:Y:S01]  /*12b0*/  STG.E.64 desc[UR10][R26.64+0xc00], R14 ;  /* 0x000c000e1a007986 */ /* 0x0001e2000c101b0a */
[----:B------:R-:W-:Y:S02]  /*12c0*/  IMAD.X R2, RZ, RZ, R2, P2 ;  /* 0x000000ffff027224 */ /* 0x000fe400010e0602 */
[----:B------:R-:W-:-:S09]  /*12d0*/  IMAD.X R3, RZ, RZ, R3, P3 ;  /* 0x000000ffff037224 */ /* 0x000fd200018e0603 */
[----:B------:R-:W-:Y:S05]  /*12e0*/  @!P1 BRA `(.L_x_19) ;  /* 0xfffffff800f49947 */ /* 0x000fea000383ffff */
[----:B------:R-:W-:Y:S05]  /*12f0*/  EXIT ;  /* 0x000000000000794d */ /* 0x000fea0003800000 */
.L_x_1:
[----:B------:R-:W0:Y:S01]  /*1300*/  S2R R15, SR_TID.X ;  /* 0x00000000000f7919 */ /* 0x000e220000002100 */
[----:B------:R-:W1:Y:S01]  /*1310*/  LDCU.U8 UR6, c[0x0][0x3c8] ;  /* 0x00007900ff0677ac */ /* 0x000e620008000000 */
[----:B------:R-:W-:Y:S01]  /*1320*/  SHF.R.S32.HI R0, RZ, 0x1f, R2 ;  /* 0x0000001fff007819 */ /* 0x000fe20000011402 */
[----:B------:R-:W2:Y:S01]  /*1330*/  LDC R23, c[0x0][0x380] ;  /* 0x0000e000ff177b82 */ /* 0x000ea20000000800 */
[----:B------:R-:W3:Y:S01]  /*1340*/  LDCU.64 UR4, c[0x0][0x3d8] ;  /* 0x00007b00ff0477ac */ /* 0x000ee20008000a00 */
[----:B------:R-:W4:Y:S01]  /*1350*/  LDCU.64 UR8, c[0x0][0x388] ;  /* 0x00007100ff0877ac */ /* 0x000f220008000a00 */
[----:B-1----:R-:W-:Y:S01]  /*1360*/  UISETP.NE.AND UP0, UPT, UR6, URZ, UPT ;  /* 0x000000ff0600728c */ /* 0x002fe2000bf05270 */
[----:B------:R-:W1:Y:S03]  /*1370*/  LDCU.64 UR6, c[0x0][0x390] ;  /* 0x00007200ff0677ac */ /* 0x000e660008000a00 */
[----:B---3--:R-:W-:-:S02]  /*1380*/  USEL UR4, UR4, URZ, !UP0 ;  /* 0x000000ff04047287 */ /* 0x008fc4000c000000 */
[----:B------:R-:W-:Y:S01]  /*1390*/  USEL UR5, UR5, URZ, !UP0 ;  /* 0x000000ff05057287 */ /* 0x000fe2000c000000 */
[----:B0-----:R-:W-:-:S05]  /*13a0*/  IMAD.SHL.U32 R3, R15, 0x2, RZ ;  /* 0x000000020f037824 */ /* 0x001fca00078e00ff */
[----:B------:R-:W-:-:S04]  /*13b0*/  IADD3 R5, P0, P1, R3, UR4, R2 ;  /* 0x0000000403057c10 */ /* 0x000fc8000f91e002 */
[----:B------:R-:W-:Y:S01]  /*13c0*/  IADD3.X R0, PT, PT, RZ, UR5, R0, P0, P1 ;  /* 0x00000005ff007c10 */ /* 0x000fe200087e2400 */
[----:B------:R-:W-:-:S03]  /*13d0*/  IMAD.SHL.U32 R6, R5, 0x8, RZ ;  /* 0x0000000805067824 */ /* 0x000fc600078e00ff */
[----:B------:R-:W-:Y:S02]  /*13e0*/  SHF.L.U64.HI R0, R5, 0x3, R0 ;  /* 0x0000000305007819 */ /* 0x000fe40000010200 */
[C---:B----4-:R-:W-:Y:S02]  /*13f0*/  IADD3 R4, P0, PT, R6.reuse, UR8, RZ ;  /* 0x0000000806047c10 */ /* 0x050fe4000ff1e0ff */
[----:B-1----:R-:W-:Y:S02]  /*1400*/  IADD3 R6, P1, PT, R6, UR6, RZ ;  /* 0x0000000606067c10 */ /* 0x002fe4000ff3e0ff */
[C---:B------:R-:W-:Y:S02]  /*1410*/  IADD3.X R5, PT, PT, R0.reuse, UR9, RZ, P0, !PT ;  /* 0x0000000900057c10 */ /* 0x040fe400087fe4ff */
[----:B------:R-:W-:-:S03]  /*1420*/  IADD3.X R7, PT, PT, R0, UR7, RZ, P1, !PT ;  /* 0x0000000700077c10 */ /* 0x000fc60008ffe4ff */
[----:B------:R-:W5:Y:S04]  /*1430*/  LDG.E.64 R10, desc[UR10][R4.64] ;  /* 0x0000000a040a7981 */ /* 0x000f68000c1e1b00 */
[----:B------:R0:W5:Y:S01]  /*1440*/  LDG.E.64 R12, desc[UR10][R4.64+0x8] ;  /* 0x0000080a040c7981 */ /* 0x000162000c1e1b00 */
[----:B------:R-:W-:Y:S06]  /*1450*/  BAR.SYNC.DEFER_BLOCKING 0x0 ;  /* 0x0000000000007b1d */ /* 0x000fec0000010000 */
[----:B------:R-:W3:Y:S04]  /*1460*/  LDG.E.64 R18, desc[UR10][R6.64] ;  /* 0x0000000a06127981 */ /* 0x000ee8000c1e1b00 */
[----:B------:R1:W5:Y:S01]  /*1470*/  LDG.E.64 R16, desc[UR10][R6.64+0x8] ;  /* 0x0000080a06107981 */ /* 0x000362000c1e1b00 */
[----:B------:R-:W-:Y:S01]  /*1480*/  BSSY.RECONVERGENT B0, `(.L_x_20) ;  /* 0x0000019000007945 */ /* 0x000fe20003800200 */
[----:B---3--:R-:W-:Y:S01]  /*1490*/  FADD R18, |R18|, -RZ ;  /* 0x800000ff12127221 */ /* 0x008fe20000000200 */
[----:B------:R-:W-:-:S05]  /*14a0*/  FADD R19, |R19|, -RZ ;  /* 0x800000ff13137221 */ /* 0x000fca0000000200 */
[CC--:B------:R-:W-:Y:S02]  /*14b0*/  VIMNMX R21, PT, PT, R18.reuse, R19.reuse, !PT ;  /* 0x0000001312157248 */ /* 0x0c0fe40007fe0100 */
[----:B------:R-:W-:Y:S02]  /*14c0*/  VIMNMX R19, PT, PT, R18, R19, PT ;  /* 0x0000001312137248 */ /* 0x000fe40003fe0100 */
[----:B------:R-:W-:Y:S02]  /*14d0*/  LOP3.LUT R20, R21, 0xfe000000, RZ, 0xc0, !PT ;  /* 0xfe00000015147812 */ /* 0x000fe400078ec0ff */
[----:B--2---:R-:W-:Y:S02]  /*14e0*/  IADD3 R18, PT, PT, R23, UR4, R2 ;  /* 0x0000000417127c10 */ /* 0x004fe4000fffe002 */
[----:B------:R-:W-:-:S03]  /*14f0*/  LOP3.LUT R0, R20, 0x7e800000, RZ, 0x3c, !PT ;  /* 0x7e80000014007812 */ /* 0x000fc600078e3cff */
[----:B------:R-:W-:Y:S02]  /*1500*/  IMAD.IADD R18, R18, 0x1, R3 ;  /* 0x0000000112127824 */ /* 0x000fe400078e0203 */
[-C--:B0-----:R-:W-:Y:S01]  /*1510*/  FMUL R4, R19, R0.reuse ;  /* 0x0000000013047220 */ /* 0x081fe20000400000 */
[----:B------:R-:W-:Y:S01]  /*1520*/  FMUL R0, R21, R0 ;  /* 0x0000000015007220 */ /* 0x000fe20000400000 */
[----:B------:R-:W-:Y:S02]  /*1530*/  VIADD R2, R18, 0x1 ;  /* 0x0000000112027836 */ /* 0x000fe40000000000 */
[----:B------:R-:W-:-:S04]  /*1540*/  FMUL R5, R4, R4 ;  /* 0x0000000404057220 */ /* 0x000fc80000400000 */
[----:B------:R-:W-:-:S04]  /*1550*/  FFMA R0, R0, R0, R5 ;  /* 0x0000000000007223 */ /* 0x000fc80000000005 */
[----:B------:R-:W-:Y:S01]  /*1560*/  VIADD R4, R0, 0xf3000000 ;  /* 0xf300000000047836 */ /* 0x000fe20000000000 */
[----:B------:R1:W0:Y:S04]  /*1570*/  MUFU.RSQ R5, R0 ;  /* 0x0000000000057308 */ /* 0x0002280000001400 */
[----:B------:R-:W-:-:S13]  /*1580*/  ISETP.GT.U32.AND P0, PT, R4, 0x727fffff, PT ;  /* 0x727fffff0400780c */ /* 0x000fda0003f04070 */
[----:B01----:R-:W-:Y:S05]  /*1590*/  @!P0 BRA `(.L_x_21) ;  /* 0x00000000000c8947 */ /* 0x003fea0003800000 */
[----:B------:R-:W-:-:S07]  /*15a0*/  MOV R4, 0x15c0 ;  /* 0x000015c000047802 */ /* 0x000fce0000000f00 */
[----:B-----5:R-:W-:Y:S05]  /*15b0*/  CALL.REL.NOINC `($__internal_0_$__cuda_sm20_sqrt_rn_f32_slowpath) ;  /* 0x0000005c00bc7944 */ /* 0x020fea0003c00000 */
[----:B------:R-:W-:Y:S05]  /*15c0*/  BRA `(.L_x_22) ;  /* 0x0000000000107947 */ /* 0x000fea0003800000 */
.L_x_21:
[----:B------:R-:W-:Y:S01]  /*15d0*/  FMUL.FTZ R3, R0, R5 ;  /* 0x0000000500037220 */ /* 0x000fe20000410000 */
[----:B------:R-:W-:-:S03]  /*15e0*/  FMUL.FTZ R5, R5, 0.5 ;  /* 0x3f00000005057820 */ /* 0x000fc60000410000 */
[----:B------:R-:W-:-:S04]  /*15f0*/  FFMA R0, -R3, R3, R0 ;  /* 0x0000000303007223 */ /* 0x000fc80000000100 */
[----:B------:R-:W-:-:S07]  /*1600*/  FFMA R5, R0, R5, R3 ;  /* 0x0000000500057223 */ /* 0x000fce0000000003 */
.L_x_22:
[----:B------:R-:W-:Y:S05]  /*1610*/  BSYNC.RECONVERGENT B0 ;  /* 0x0000000000007941 */ /* 0x000fea0003800200 */
.L_x_20:
[----:B-----5:R-:W-:Y:S01]  /*1620*/  FADD R16, |R16|, -RZ ;  /* 0x800000ff10107221 */ /* 0x020fe20000000200 */
[----:B------:R-:W-:Y:S01]  /*1630*/  FADD R23, |R17|, -RZ ;  /* 0x800000ff11177221 */ /* 0x000fe20000000200 */
[----:B------:R-:W-:Y:S01]  /*1640*/  FSETP.NEU.AND P0, PT, R19, RZ, PT ;  /* 0x000000ff1300720b */ /* 0x000fe20003f0d000 */
[----:B------:R-:W-:Y:S01]  /*1650*/  BSSY.RECONVERGENT B0, `(.L_x_23) ;  /* 0x000001b000007945 */ /* 0x000fe20003800200 */
[----:B------:R-:W-:Y:S02]  /*1660*/  LOP3.LUT R20, R20, 0x800000, RZ, 0xfc, !PT ;  /* 0x0080000014147812 */ /* 0x000fe400078efcff */
[CC--:B------:R-:W-:Y:S02]  /*1670*/  VIMNMX R22, PT, PT, R16.reuse, R23.reuse, !PT ;  /* 0x0000001710167248 */ /* 0x0c0fe40007fe0100 */
[----:B------:R-:W-:Y:S02]  /*1680*/  VIMNMX R23, PT, PT, R16, R23, PT ;  /* 0x0000001710177248 */ /* 0x000fe40003fe0100 */
[----:B------:R-:W-:-:S04]  /*1690*/  LOP3.LUT R17, R22, 0xfe000000, RZ, 0xc0, !PT ;  /* 0xfe00000016117812 */ /* 0x000fc800078ec0ff */
[----:B------:R-:W-:Y:S01]  /*16a0*/  LOP3.LUT R0, R17, 0x7e800000, RZ, 0x3c, !PT ;  /* 0x7e80000011007812 */ /* 0x000fe200078e3cff */
[----:B------:R-:W-:-:S04]  /*16b0*/  @P0 FMUL R21, R20, R5 ;  /* 0x0000000514150220 */ /* 0x000fc80000400000 */
[-C--:B------:R-:W-:Y:S01]  /*16c0*/  FMUL R3, R23, R0.reuse ;  /* 0x0000000017037220 */ /* 0x080fe20000400000 */
[----:B------:R-:W-:Y:S01]  /*16d0*/  FMUL R0, R22, R0 ;  /* 0x0000000016007220 */ /* 0x000fe20000400000 */
[----:B------:R-:W-:Y:S02]  /*16e0*/  FSETP.GT.AND P1, PT, R21, 5, PT ;  /* 0x40a000001500780b */ /* 0x000fe40003f24000 */
[----:B------:R-:W-:Y:S02]  /*16f0*/  FMUL R3, R3, R3 ;  /* 0x0000000303037220 */ /* 0x000fe40000400000 */
[----:B------:R-:W-:Y:S02]  /*1700*/  FSETP.EQ.OR P1, PT, R19, +INF , P1 ;  /* 0x7f8000001300780b */ /* 0x000fe40000f22400 */
[----:B------:R-:W-:Y:S02]  /*1710*/  FFMA R0, R0, R0, R3 ;  /* 0x0000000000007223 */ /* 0x000fe40000000003 */
[----:B------:R-:W-:-:S02]  /*1720*/  SEL R16, RZ, 0x1, !P1 ;  /* 0x00000001ff107807 */ /* 0x000fc40004800000 */
        /* <DEDUP_REMOVED lines=8> */
.L_x_25:
[----:B------:R-:W-:Y:S05]  /*17b0*/  BRA `(.L_x_26) ;  /* 0x0000000000107947 */ /* 0x000fea0003800000 */
.L_x_24:
[----:B------:R-:W-:Y:S01]  /*17c0*/  FMUL.FTZ R5, R0, R3 ;  /* 0x0000000300057220 */ /* 0x000fe20000410000 */
[----:B------:R-:W-:-:S03]  /*17d0*/  FMUL.FTZ R3, R3, 0.5 ;  /* 0x3f00000003037820 */ /* 0x000fc60000410000 */
[----:B------:R-:W-:-:S04]  /*17e0*/  FFMA R0, -R5, R5, R0 ;  /* 0x0000000505007223 */ /* 0x000fc80000000100 */
[----:B------:R-:W-:-:S07]  /*17f0*/  FFMA R5, R0, R3, R5 ;  /* 0x0000000300057223 */ /* 0x000fce0000000005 */
.L_x_26:
[----:B------:R-:W-:Y:S05]  /*1800*/  BSYNC.RECONVERGENT B0 ;  /* 0x0000000000007941 */ /* 0x000fea0003800200 */
.L_x_23:
[----:B------:R-:W-:Y:S01]  /*1810*/  BAR.SYNC.DEFER_BLOCKING 0x0 ;  /* 0x0000000000007b1d */ /* 0x000fe20000010000 */
[----:B------:R-:W-:Y:S01]  /*1820*/  FSETP.NEU.AND P0, PT, R23, RZ, PT ;  /* 0x000000ff1700720b */ /* 0x000fe20003f0d000 */
[----:B------:R-:W-:Y:S01]  /*1830*/  VIADD R3, R16, 0x1 ;  /* 0x0000000110037836 */ /* 0x000fe20000000000 */
[----:B------:R-:W-:Y:S02]  /*1840*/  LOP3.LUT R0, R17, 0x800000, RZ, 0xfc, !PT ;  /* 0x0080000011007812 */ /* 0x000fe400078efcff */
[----:B------:R-:W-:-:S03]  /*1850*/  SHF.R.U32.HI R14, RZ, 0x5, R15 ;  /* 0x00000005ff0e7819 */ /* 0x000fc6000001160f */
[----:B------:R-:W0:Y:S01]  /*1860*/  S2UR UR5, SR_CgaCtaId ;  /* 0x00000000000579c3 */ /* 0x000e220000008800 */
[----:B------:R-:W-:-:S05]  /*1870*/  UMOV UR4, 0x400 ;  /* 0x0000040000047882 */ /* 0x000fca0000000000 */
[----:B------:R-:W-:Y:S02]  /*1880*/  @P0 FMUL R22, R0, R5 ;  /* 0x0000000500160220 */ /* 0x000fe40000400000 */
[----:B------:R-:W1:Y:S03]  /*1890*/  S2R R0, SR_LANEID ;  /* 0x0000000000007919 */ /* 0x000e660000000000 */
[----:B------:R-:W-:-:S04]  /*18a0*/  FSETP.GT.AND P0, PT, R22, 5, PT ;  /* 0x40a000001600780b */ /* 0x000fc80003f04000 */
[----:B------:R-:W-:Y:S01]  /*18b0*/  FSETP.EQ.OR P0, PT, R23, +INF , P0 ;  /* 0x7f8000001700780b */ /* 0x000fe20000702400 */
[----:B0-----:R-:W-:-:S12]  /*18c0*/  ULEA UR4, UR5, UR4, 0x18 ;  /* 0x0000000405047291 */ /* 0x001fd8000f8ec0ff */
[----:B------:R-:W-:-:S05]  /*18d0*/  @!P0 IMAD.MOV R3, RZ, RZ, R16 ;  /* 0x000000ffff038224 */ /* 0x000fca00078e0210 */
[----:B------:R-:W0:Y:S01]  /*18e0*/  SHFL.UP P2, R4, R3, 0x1, RZ ;  /* 0x0420000003047989 */ /* 0x000e2200000400ff */
[C---:B-1----:R-:W-:Y:S02]  /*18f0*/  ISETP.NE.AND P3, PT, R0.reuse, 0x1f, PT ;  /* 0x0000001f0000780c */ /* 0x042fe40003f65270 */
[----:B------:R-:W-:-:S11]  /*1900*/  ISETP.NE.AND P4, PT, R0, RZ, PT ;  /* 0x000000ff0000720c */ /* 0x000fd60003f85270 */
        /* <DEDUP_REMOVED lines=19> */
[----:B------:R-:W-:Y:S01]  /*1a40*/  SEL R5, R3, RZ, P4 ;  /* 0x000000ff03057207 */ /* 0x000fe20002000000 */
[----:B------:R-:W-:Y:S01]  /*1a50*/  IMAD.IADD R7, R7, 0x1, R6 ;  /* 0x0000000107077824 */ /* 0x000fe200078e0206 */
[----:B------:R-:W-:Y:S02]  /*1a60*/  SEL R4, R6, R4, !P3 ;  /* 0x0000000406047207 */ /* 0x000fe40005800000 */
[C---:B------:R-:W-:Y:S02]  /*1a70*/  ISETP.GT.U32.AND P3, PT, R15.reuse, 0x1f, PT ;  /* 0x0000001f0f00780c */ /* 0x040fe40003f64070 */
[----:B------:R-:W-:Y:S01]  /*1a80*/  ISETP.GE.U32.AND P2, PT, R15, 0x20, PT ;  /* 0x000000200f00780c */ /* 0x000fe20003f46070 */
[----:B------:R-:W-:-:S05]  /*1a90*/  IMAD.IADD R4, R4, 0x1, R5 ;  /* 0x0000000104047824 */ /* 0x000fca00078e0205 */
[----:B------:R-:W-:-:S05]  /*1aa0*/  SEL R3, R3, R4, !P2 ;  /* 0x0000000403037207 */ /* 0x000fca0005000000 */
[----:B------:R-:W-:Y:S05]  /*1ab0*/  @P3 BRA `(.L_x_27) ;  /* 0x0000000800443947 */ /* 0x000fea0003800000 */
[----:B------:R-:W0:Y:S01]  /*1ac0*/  LDC.64 R20, c[0x0][0x3b0] ;  /* 0x0000ec00ff147b82 */ /* 0x000e220000000a00 */
[----:B------:R-:W-:Y:S02]  /*1ad0*/  ISETP.NE.AND P2, PT, R15, RZ, PT ;  /* 0x000000ff0f00720c */ /* 0x000fe40003f45270 */
[----:B------:R-:W-:-:S05]  /*1ae0*/  LOP3.LUT R4, RZ, R15, RZ, 0x33, !PT ;  /* 0x0000000fff047212 */ /* 0x000fca00078e33ff */
[----:B------:R-:W1:Y:S01]  /*1af0*/  LDC R5, c[0x0][0x370] ;  /* 0x0000dc00ff057b82 */ /* 0x000e620000000800 */
[----:B------:R-:W-:-:S05]  /*1b00*/  IMAD.IADD R19, R9, 0x1, R4 ;  /* 0x0000000109137824 */ /* 0x000fca00078e0204 */
[----:B------:R-:W-:Y:S01]  /*1b10*/  @!P2 IMAD.MOV.U32 R6, RZ, RZ, 0x64 ;  /* 0x00000064ff06a424 */ /* 0x000fe200078e00ff */
[----:B------:R2:W-:Y:S01]  /*1b20*/  @!P2 STS [UR4+0x2c], R7 ;  /* 0x00002c07ff00a988 */ /* 0x0005e20008000804 */
[----:B0-----:R-:W-:-:S05]  /*1b30*/  IMAD.WIDE R26, R9, 0x8, R20 ;  /* 0x00000008091a7825 */ /* 0x001fca00078e0214 */
[----:B------:R2:W-:Y:S01]  /*1b40*/  @!P2 ST.E.64.STRONG.GPU desc[UR10][R26.64+0x100], R6 ;  /* 0x000100061a00a985 */ /* 0x0005e2000c10fb0a */
[----:B-1----:R-:W-:-:S13]  /*1b50*/  ISETP.GT.U32.AND P3, PT, R5, 0x1f3, PT ;  /* 0x000001f30500780c */ /* 0x002fda0003f64070 */
[----:B--2---:R-:W-:Y:S05]  /*1b60*/  @P3 BRA `(.L_x_28) ;  /* 0x0000000000083947 */ /* 0x004fea0003800000 */
[----:B------:R0:W-:Y:S06]  /*1b70*/  MEMBAR.SC.CTA ;  /* 0x0000000000007992 */ /* 0x0001ec0000000000 */
[----:B0-----:R-:W-:Y:S05]  /*1b80*/  BRA `(.L_x_29) ;  /* 0x0000000000087947 */ /* 0x001fea0003800000 */
.L_x_28:
[----:B------:R-:W-:Y:S05]  /*1b90*/  NANOSLEEP 0x1c2 ;  /* 0x000001c20000795d */ /* 0x000fea0003800000 */
[----:B------:R-:W-:Y:S01]  /*1ba0*/  NOP ;  /* 0x0000000000007918 */ /* 0x000fe20000000000 */
.L_x_29:
[----:B------:R-:W-:-:S05]  /*1bb0*/  IMAD.WIDE R20, R19, 0x8, R20 ;  /* 0x0000000813147825 */ /* 0x000fca00078e0214 */
[----:B------:R-:W2:Y:S01]  /*1bc0*/  LD.E.64.STRONG.GPU R8, desc[UR10][R20.64+0x100] ;  /* 0x0001000a14087980 */ /* 0x000ea2000c10fb00 */
[----:B------:R-:W-:Y:S01]  /*1bd0*/  UMOV UR5, 0xffffffff ;  /* 0xffffffff00057882 */ /* 0x000fe20000000000 */
[----:B--2---:R-:W-:Y:S02]  /*1be0*/  ISETP.NE.AND P2, PT, R8, 0x63, PT ;  /* 0x000000630800780c */ /* 0x004fe40003f45270 */
[----:B------:R-:W-:Y:S11]  /*1bf0*/  BRA.DIV UR5, `(.L_x_30) ;  /* 0x00000046054c7947 */ /* 0x000ff6000b800000 */
[----:B------:R-:W-:-:S13]  /*1c00*/  VOTE.ANY P2, !P2 ;  /* 0x0000000000ff7806 */ /* 0x000fda0005040100 */
.L_x_124:
[----:B------:R-:W-:Y:S05]  /*1c10*/  @!P2 BRA `(.L_x_31) ;  /* 0x000000000030a947 */ /* 0x000fea0003800000 */
.L_x_35:
[----:B------:R-:W-:Y:S05]  /*1c20*/  YIELD ;  /* 0x0000000000007946 */ /* 0x000fea0003800000 */
[----:B------:R-:W-:Y:S05]  /*1c30*/  @P3 BRA `(.L_x_32) ;  /* 0x0000000000083947 */ /* 0x000fea0003800000 */
[----:B------:R0:W-:Y:S06]  /*1c40*/  MEMBAR.SC.CTA ;  /* 0x0000000000007992 */ /* 0x0001ec0000000000 */
[----:B0-----:R-:W-:Y:S05]  /*1c50*/  BRA `(.L_x_33) ;  /* 0x0000000000087947 */ /* 0x001fea0003800000 */
.L_x_32:
[----:B------:R-:W-:Y:S05]  /*1c60*/  NANOSLEEP 0x15e ;  /* 0x0000015e0000795d */ /* 0x000fea0003800000 */
[----:B------:R-:W-:Y:S01]  /*1c70*/  NOP ;  /* 0x0000000000007918 */ /* 0x000fe20000000000 */
.L_x_33:
[----:B------:R-:W2:Y:S01]  /*1c80*/  LD.E.64.STRONG.GPU R8, desc[UR10][R20.64+0x100] ;  /* 0x0001000a14087980 */ /* 0x000ea2000c10fb00 */
[----:B------:R-:W-:Y:S01]  /*1c90*/  UMOV UR5, 0xffffffff ;  /* 0xffffffff00057882 */ /* 0x000fe20000000000 */
[----:B--2---:R-:W-:Y:S02]  /*1ca0*/  ISETP.NE.AND P2, PT, R8, 0x63, PT ;  /* 0x000000630800780c */ /* 0x004fe40003f45270 */
[----:B------:R-:W-:Y:S11]  /*1cb0*/  BRA.DIV UR5, `(.L_x_34) ;  /* 0x00000046053c7947 */ /* 0x000ff6000b800000 */
[----:B------:R-:W-:-:S13]  /*1cc0*/  VOTE.ANY P2, !P2 ;  /* 0x0000000000ff7806 */ /* 0x000fda0005040100 */
.L_x_127:
[----:B------:R-:W-:Y:S05]  /*1cd0*/  @P2 BRA `(.L_x_35) ;  /* 0xfffffffc00d02947 */ /* 0x000fea000383ffff */
.L_x_31:
[----:B------:R-:W-:Y:S01]  /*1ce0*/  UMOV UR5, 0xffffffff ;  /* 0xffffffff00057882 */ /* 0x000fe20000000000 */
[----:B------:R-:W-:Y:S02]  /*1cf0*/  ISETP.NE.AND P2, PT, R8, 0x65, PT ;  /* 0x000000650800780c */ /* 0x000fe40003f45270 */
[----:B------:R-:W-:Y:S11]  /*1d00*/  BRA.DIV UR5, `(.L_x_36) ;  /* 0x0000004605487947 */ /* 0x000ff6000b800000 */
[----:B------:R-:W0:Y:S01]  /*1d10*/  S2R R6, SR_GEMASK ;  /* 0x0000000000067919 */ /* 0x000e220000003c00 */
[----:B------:R-:W-:Y:S01]  /*1d20*/  VOTE.ANY R4, PT, !P2 ;  /* 0x0000000000047806 */ /* 0x000fe200050e0100 */
[----:B------:R-:W-:-:S03]  /*1d30*/  VIADD R22, R0, 0x2 ;  /* 0x0000000200167836 */ /* 0x000fc60000000000 */
[----:B0-----:R-:W-:-:S05]  /*1d40*/  LOP3.LUT R4, R4, 0x80000000, R6, 0xec, !PT ;  /* 0x8000000004047812 */ /* 0x001fca00078eec06 */
[----:B------:R-:W-:-:S05]  /*1d50*/  VIADD R17, R4, 0xffffffff ;  /* 0xffffffff04117836 */ /* 0x000fca0000000000 */
[----:B------:R-:W-:-:S06]  /*1d60*/  LOP3.LUT R17, R4, R17, RZ, 0xc, !PT ;  /* 0x0000001104117212 */ /* 0x000fcc00078e0cff */
[----:B------:R-:W0:Y:S02]  /*1d70*/  POPC R17, R17 ;  /* 0x0000001100117309 */ /* 0x000e240000000000 */
[----:B0-----:R-:W0:Y:S01]  /*1d80*/  SHFL.DOWN PT, R23, R9, 0x1, R17 ;  /* 0x0820000009177989 */ /* 0x001e2200000e0011 */
[----:B------:R-:W-:-:S04]  /*1d90*/  ISETP.GE.AND P2, PT, R0, R17, PT ;  /* 0x000000110000720c */ /* 0x000fc80003f46270 */
[----:B0-----:R-:W-:Y:S02]  /*1da0*/  SEL R4, R23, RZ, !P2 ;  /* 0x000000ff17047207 */ /* 0x001fe40005000000 */
[----:B------:R-:W-:-:S03]  /*1db0*/  ISETP.GT.AND P2, PT, R22, R17, PT ;  /* 0x000000111600720c */ /* 0x000fc60003f44270 */
[----:B------:R-:W-:Y:S02]  /*1dc0*/  IMAD.IADD R20, R4, 0x1, R9 ;  /* 0x0000000104147824 */ /* 0x000fe400078e0209 */
[----:B------:R-:W-:-:S03]  /*1dd0*/  VIADD R4, R0, 0x4 ;  /* 0x0000000400047836 */ /* 0x000fc60000000000 */
[----:B------:R-:W0:Y:S02]  /*1de0*/  SHFL.DOWN PT, R23, R20, 0x2, R17 ;  /* 0x0840000014177989 */ /* 0x000e2400000e0011 */
[----:B0-----:R-:W-:Y:S02]  /*1df0*/  SEL R23, R23, RZ, !P2 ;  /* 0x000000ff17177207 */ /* 0x001fe40005000000 */
[----:B------:R-:W-:Y:S01]  /*1e00*/  ISETP.GT.AND P2, PT, R4, R17, PT ;  /* 0x000000110400720c */ /* 0x000fe20003f44270 */
[----:B------:R-:W-:Y:S02]  /*1e10*/  VIADD R4, R0, 0x8 ;  /* 0x0000000800047836 */ /* 0x000fe40000000000 */
[----:B------:R-:W-:Y:S02]  /*1e20*/  IMAD.IADD R24, R20, 0x1, R23 ;  /* 0x0000000114187824 */ /* 0x000fe400078e0217 */
[----:B------:R-:W0:Y:S03]  /*1e30*/  LDC.64 R20, c[0x0][0x3b0] ;  /* 0x0000ec00ff147b82 */ /* 0x000e260000000a00 */
[----:B------:R-:W1:Y:S01]  /*1e40*/  SHFL.DOWN PT, R23, R24, 0x4, R17 ;  /* 0x0880000018177989 */ /* 0x000e6200000e0011 */
[----:B0-----:R-:W-:-:S02]  /*1e50*/  IADD3 R20, P4, PT, R20, 0x100, RZ ;  /* 0x0000010014147810 */ /* 0x001fc40007f9e0ff */
[----:B-1----:R-:W-:Y:S02]  /*1e60*/  SEL R23, R23, RZ, !P2 ;  /* 0x000000ff17177207 */ /* 0x002fe40005000000 */
[-C--:B------:R-:W-:Y:S01]  /*1e70*/  ISETP.GT.AND P2, PT, R4, R17.reuse, PT ;  /* 0x000000110400720c */ /* 0x080fe20003f44270 */
[----:B------:R-:W-:Y:S02]  /*1e80*/  VIADD R4, R0, 0x10 ;  /* 0x0000001000047836 */ /* 0x000fe40000000000 */
[----:B------:R-:W-:Y:S02]  /*1e90*/  IMAD.IADD R25, R24, 0x1, R23 ;  /* 0x0000000118197824 */ /* 0x000fe400078e0217 */
[----:B------:R-:W-:Y:S01]  /*1ea0*/  IMAD.X R21, RZ, RZ, R21, P4 ;  /* 0x000000ffff157224 */ /* 0x000fe200020e0615 */
[----:B------:R-:W-:Y:S02]  /*1eb0*/  ISETP.GT.AND P3, PT, R4, R17, PT ;  /* 0x000000110400720c */ /* 0x000fe40003f64270 */
[----:B------:R-:W0:Y:S02]  /*1ec0*/  SHFL.DOWN PT, R23, R25, 0x8, R17 ;  /* 0x0900000019177989 */ /* 0x000e2400000e0011 */
[----:B0-----:R-:W-:-:S02]  /*1ed0*/  SEL R28, R23, RZ, !P2 ;  /* 0x000000ff171c7207 */ /* 0x001fc40005000000 */
[----:B------:R-:W-:-:S03]  /*1ee0*/  ISETP.NE.AND P2, PT, R8, 0x65, PT ;  /* 0x000000650800780c */ /* 0x000fc60003f45270 */
[----:B------:R-:W-:-:S05]  /*1ef0*/  IMAD.IADD R28, R25, 0x1, R28 ;  /* 0x00000001191c7824 */ /* 0x000fca00078e021c */
[----:B------:R-:W0:Y:S05]  /*1f00*/  SHFL.DOWN PT, R23, R28, 0x10, R17 ;  /* 0x0a0000001c177989 */ /* 0x000e2a00000e0011 */
[----:B------:R-:W-:Y:S02]  /*1f10*/  VOTE.ALL P2, P2 ;  /* 0x0000000000ff7806 */ /* 0x000fe40001040000 */
[----:B0-----:R-:W-:-:S05]  /*1f20*/  SEL R23, R23, RZ, !P3 ;  /* 0x000000ff17177207 */ /* 0x001fca0005800000 */
[----:B------:R-:W-:-:S07]  /*1f30*/  IMAD.IADD R24, R28, 0x1, R23 ;  /* 0x000000011c187824 */ /* 0x000fce00078e0217 */
.L_x_136:
[----:B------:R-:W-:Y:S05]  /*1f40*/  @!P2 BRA `(.L_x_37) ;  /* 0x0000000000e0a947 */ /* 0x000fea0003800000 */
.L_x_45:
[----:B------:R-:W-:-:S05]  /*1f50*/  IMAD.WIDE R28, R19, 0x8, R20 ;  /* 0x00000008131c7825 */ /* 0x000fca00078e0214 */
[----:B------:R-:W2:Y:S01]  /*1f60*/  LD.E.64.STRONG.GPU R8, desc[UR10][R28.64+-0x100] ;  /* 0xffff000a1c087980 */ /* 0x000ea2000c10fb00 */
[----:B------:R-:W-:Y:S05]  /*1f70*/  YIELD ;  /* 0x0000000000007946 */ /* 0x000fea0003800000 */
[----:B------:R-:W-:Y:S01]  /*1f80*/  UMOV UR5, 0xffffffff ;  /* 0xffffffff00057882 */ /* 0x000fe20000000000 */
[----:B--2---:R-:W-:Y:S02]  /*1f90*/  ISETP.NE.AND P2, PT, R8, 0x63, PT ;  /* 0x000000630800780c */ /* 0x004fe40003f45270 */
[----:B------:R-:W-:Y:S11]  /*1fa0*/  BRA.DIV UR5, `(.L_x_38) ;  /* 0x0000004605a07947 */ /* 0x000ff6000b800000 */
[----:B------:R-:W-:-:S13]  /*1fb0*/  VOTE.ANY P2, !P2 ;  /* 0x0000000000ff7806 */ /* 0x000fda0005040100 */
.L_x_139:
[----:B------:R-:W-:Y:S05]  /*1fc0*/  @!P2 BRA `(.L_x_39) ;  /* 0x000000000034a947 */ /* 0x000fea0003800000 */
[----:B------:R-:W-:-:S13]  /*1fd0*/  ISETP.GT.U32.AND P3, PT, R5, 0x1f3, PT ;  /* 0x000001f30500780c */ /* 0x000fda0003f64070 */
.L_x_43:
[----:B------:R-:W-:Y:S05]  /*1fe0*/  YIELD ;  /* 0x0000000000007946 */ /* 0x000fea0003800000 */
[----:B------:R-:W-:Y:S05]  /*1ff0*/  @P3 BRA `(.L_x_40) ;  /* 0x0000000000083947 */ /* 0x000fea0003800000 */
[----:B------:R0:W-:Y:S06]  /*2000*/  MEMBAR.SC.CTA ;  /* 0x0000000000007992 */ /* 0x0001ec0000000000 */
[----:B0-----:R-:W-:Y:S05]  /*2010*/  BRA `(.L_x_41) ;  /* 0x0000000000087947 */ /* 0x001fea0003800000 */
.L_x_40:
[----:B------:R-:W-:Y:S05]  /*2020*/  NANOSLEEP 0x15e ;  /* 0x0000015e0000795d */ /* 0x000fea0003800000 */
[----:B------:R-:W-:Y:S01]  /*2030*/  NOP ;  /* 0x0000000000007918 */ /* 0x000fe20000000000 */
.L_x_41:
[----:B------:R-:W2:Y:S01]  /*2040*/  LD.E.64.STRONG.GPU R8, desc[UR10][R28.64+-0x100] ;  /* 0xffff000a1c087980 */ /* 0x000ea2000c10fb00 */
[----:B------:R-:W-:Y:S01]  /*2050*/  UMOV UR5, 0xffffffff ;  /* 0xffffffff00057882 */ /* 0x000fe20000000000 */
[----:B--2---:R-:W-:Y:S02]  /*2060*/  ISETP.NE.AND P2, PT, R8, 0x63, PT ;  /* 0x000000630800780c */ /* 0x004fe40003f45270 */
[----:B------:R-:W-:Y:S11]  /*2070*/  BRA.DIV UR5, `(.L_x_42) ;  /* 0x00000046058c7947 */ /* 0x000ff6000b800000 */
[----:B------:R-:W-:-:S13]  /*2080*/  VOTE.ANY P2, !P2 ;  /* 0x0000000000ff7806 */ /* 0x000fda0005040100 */
.L_x_142:
[----:B------:R-:W-:Y:S05]  /*2090*/  @P2 BRA `(.L_x_43) ;  /* 0xfffffffc00d02947 */ /* 0x000fea000383ffff */
.L_x_39:
[----:B------:R-:W-:Y:S01]  /*20a0*/  UMOV UR5, 0xffffffff ;  /* 0xffffffff00057882 */ /* 0x000fe20000000000 */
[----:B------:R-:W-:Y:S02]  /*20b0*/  ISETP.NE.AND P2, PT, R8, 0x65, PT ;  /* 0x000000650800780c */ /* 0x000fe40003f45270 */
[----:B------:R-:W-:Y:S11]  /*20c0*/  BRA.DIV UR5, `(.L_x_44) ;  /* 0x0000004605987947 */ /* 0x000ff6000b800000 */
[----:B------:R-:W-:Y:S01]  /*20d0*/  VOTE.ANY R4, PT, !P2 ;  /* 0x0000000000047806 */ /* 0x000fe200050e0100 */
[----:B------:R-:W-:-:S03]  /*20e0*/  VIADD R19, R19, 0xffffffe0 ;  /* 0xffffffe013137836 */ /* 0x000fc60000000000 */
[----:B------:R-:W-:-:S05]  /*20f0*/  LOP3.LUT R4, R4, 0x80000000, R6, 0xec, !PT ;  /* 0x8000000004047812 */ /* 0x000fca00078eec06 */
        /* <DEDUP_REMOVED lines=13> */
[----:B------:R-:W-:-:S05]  /*21d0*/  IMAD.IADD R28, R29, 0x1, R28 ;  /* 0x000000011d1c7824 */ /* 0x000fca00078e021c */
[----:B------:R-:W0:Y:S02]  /*21e0*/  SHFL.DOWN PT, R23, R28, 0x4, R17 ;  /* 0x088000001c177989 */ /* 0x000e2400000e0011 */
[----:B0-----:R-:W-:Y:S02]  /*21f0*/  SEL R23, R23, RZ, !P2 ;  /* 0x000000ff17177207 */ /* 0x001fe40005000000 */
[----:B------:R-:W-:-:S03]  /*2200*/  ISETP.GT.AND P2, PT, R4, R17, PT ;  /* 0x000000110400720c */ /* 0x000fc60003f44270 */
[----:B------:R-:W-:-:S05]  /*2210*/  IMAD.IADD R25, R28, 0x1, R23 ;  /* 0x000000011c197824 */ /* 0x000fca00078e0217 */
[----:B------:R-:W0:Y:S02]  /*2220*/  SHFL.DOWN PT, R23, R25, 0x8, R17 ;  /* 0x0900000019177989 */ /* 0x000e2400000e0011 */
[----:B0-----:R-:W-:Y:S02]  /*2230*/  SEL R4, R23, RZ, !P2 ;  /* 0x000000ff17047207 */ /* 0x001fe40005000000 */
[----:B------:R-:W-:-:S03]  /*2240*/  ISETP.NE.AND P2, PT, R8, 0x65, PT ;  /* 0x000000650800780c */ /* 0x000fc60003f45270 */
[----:B------:R-:W-:Y:S02]  /*2250*/  IMAD.IADD R29, R25, 0x1, R4 ;  /* 0x00000001191d7824 */ /* 0x000fe400078e0204 */
[----:B------:R-:W-:-:S03]  /*2260*/  VIADD R4, R0, 0x10 ;  /* 0x0000001000047836 */ /* 0x000fc60000000000 */
[----:B------:R-:W0:Y:S02]  /*2270*/  SHFL.DOWN PT, R23, R29, 0x10, R17 ;  /* 0x0a0000001d177989 */ /* 0x000e2400000e0011 */
[----:B------:R-:W-:-:S03]  /*2280*/  ISETP.GT.AND P3, PT, R4, R17, PT ;  /* 0x000000110400720c */ /* 0x000fc60003f64270 */
[----:B------:R-:W-:Y:S02]  /*2290*/  VOTE.ALL P2, P2 ;  /* 0x0000000000ff7806 */ /* 0x000fe40001040000 */
[----:B0-----:R-:W-:-:S04]  /*22a0*/  SEL R23, R23, RZ, !P3 ;  /* 0x000000ff17177207 */ /* 0x001fc80005800000 */
[----:B------:R-:W-:-:S07]  /*22b0*/  IADD3 R24, PT, PT, R29, R23, R24 ;  /* 0x000000171d187210 */ /* 0x000fce0007ffe018 */
.L_x_151:
[----:B------:R-:W-:Y:S05]  /*22c0*/  @P2 BRA `(.L_x_45) ;  /* 0xfffffffc00202947 */ /* 0x000fea000383ffff */
.L_x_37:
[----:B------:R-:W-:Y:S02]  /*22d0*/  ISETP.NE.AND P3, PT, R15, RZ, PT ;  /* 0x000000ff0f00720c */ /* 0x000fe40003f65270 */
[----:B------:R-:W-:-:S11]  /*22e0*/  ISETP.NE.AND P2, PT, R0, RZ, PT ;  /* 0x000000ff0000720c */ /* 0x000fd60003f45270 */
[----:B------:R-:W0:Y:S01]  /*22f0*/  @!P3 S2R R5, SR_CgaCtaId ;  /* 0x000000000005b919 */ /* 0x000e220000008800 */
[----:B------:R-:W-:Y:S01]  /*2300*/  @!P3 MOV R0, 0x400 ;  /* 0x000004000000b802 */ /* 0x000fe20000000f00 */
[----:B------:R-:W-:Y:S01]  /*2310*/  @!P3 IMAD.IADD R7, R7, 0x1, R24 ;  /* 0x000000010707b824 */ /* 0x000fe200078e0218 */
[----:B------:R-:W-:Y:S01]  /*2320*/  @!P2 MOV R4, 0x400 ;  /* 0x000004000004a802 */ /* 0x000fe20000000f00 */
[----:B------:R-:W1:Y:S01]  /*2330*/  @!P2 S2R R9, SR_CgaCtaId ;  /* 0x000000000009a919 */ /* 0x000e620000008800 */
[----:B------:R-:W-:-:S05]  /*2340*/  @!P3 IMAD.MOV.U32 R6, RZ, RZ, 0x65 ;  /* 0x00000065ff06b424 */ /* 0x000fca00078e00ff */
[----:B------:R2:W-:Y:S01]  /*2350*/  @!P3 ST.E.64.STRONG.GPU desc[UR10][R26.64+0x100], R6 ;  /* 0x000100061a00b985 */ /* 0x0005e2000c10fb0a */
[----:B0-----:R-:W-:Y:S02]  /*2360*/  @!P3 LEA R0, R5, R0, 0x18 ;  /* 0x000000000500b211 */ /* 0x001fe400078ec0ff */
[----:B-1----:R-:W-:-:S03]  /*2370*/  @!P2 LEA R9, R9, R4, 0x18 ;  /* 0x000000040909a211 */ /* 0x002fc600078ec0ff */
[----:B------:R2:W-:Y:S01]  /*2380*/  @!P3 STS [R0+0x28], R7 ;  /* 0x000028070000b388 */ /* 0x0005e20000000800 */
[----:B------:R-:W-:Y:S02]  /*2390*/  IMAD.MOV.U32 R4, RZ, RZ, R3 ;  /* 0x000000ffff047224 */ /* 0x000fe400078e0003 */
[----:B------:R-:W-:Y:S01]  /*23a0*/  @!P2 IMAD.MOV.U32 R4, RZ, RZ, R24 ;  /* 0x000000ffff04a224 */ /* 0x000fe200078e0018 */
[----:B------:R2:W-:Y:S04]  /*23b0*/  @!P3 STS [R0+0x24], R24 ;  /* 0x000024180000b388 */ /* 0x0005e80000000800 */
[----:B------:R2:W-:Y:S02]  /*23c0*/  @!P2 STS [R9+0x14], R24 ;  /* 0x000014180900a388 */ /* 0x0005e40000000800 */
.L_x_27:
[----:B------:R-:W-:Y:S05]  /*23d0*/  WARPSYNC.ALL ;  /* 0x0000000000007948 */ /* 0x000fea0003800000 */
[----:B------:R-:W0:Y:S08]  /*23e0*/  S2UR UR5, SR_CgaCtaId ;  /* 0x00000000000579c3 */ /* 0x000e300000008800 */
[----:B------:R-:W-:Y:S01]  /*23f0*/  BAR.SYNC.DEFER_BLOCKING 0x0 ;  /* 0x0000000000007b1d */ /* 0x000fe20000010000 */
[----:B------:R-:W-:-:S05]  /*2400*/  ISETP.NE.AND P2, PT, R15, RZ, PT ;  /* 0x000000ff0f00720c */ /* 0x000fca0003f45270 */
[----:B------:R-:W-:Y:S02]  /*2410*/  UMOV UR4, 0x400 ;  /* 0x0000040000047882 */ /* 0x000fe40000000000 */
[----:B0-----:R-:W-:-:S09]  /*2420*/  ULEA UR4, UR5, UR4, 0x18 ;  /* 0x0000000405047291 */ /* 0x001fd2000f8ec0ff */
[----:B------:R-:W0:Y:S04]  /*2430*/  LDS R3, [UR4+0x14] ;  /* 0x00001404ff037984 */ /* 0x000e280008000800 */
[----:B--2---:R-:W1:Y:S04]  /*2440*/  LDS R0, [UR4+0x2c] ;  /* 0x00002c04ff007984 */ /* 0x004e680008000800 */
[----:B------:R-:W2:Y:S01]  /*2450*/  LDS R8, [UR4+0x24] ;  /* 0x00002404ff087984 */ /* 0x000ea20008000800 */
[----:B0-----:R-:W-:Y:S02]  /*2460*/  SEL R3, R3, RZ, P2 ;  /* 0x000000ff03037207 */ /* 0x001fe40001000000 */
[----:B-1----:R-:W-:-:S03]  /*2470*/  ISETP.GT.AND P2, PT, R0, 0x80, PT ;  /* 0x000000800000780c */ /* 0x002fc60003f44270 */
[----:B------:R-:W-:-:S04]  /*2480*/  IMAD.IADD R3, R3, 0x1, R4 ;  /* 0x0000000103037824 */ /* 0x000fc800078e0204 */
[----:B------:R-:W-:-:S06]  /*2490*/  IMAD.IADD R9, R16, 0x1, R3 ;  /* 0x0000000110097824 */ /* 0x000fcc00078e0203 */
[----:B--2---:R-:W-:Y:S05]  /*24a0*/  @P2 BRA `(.L_x_46) ;  /* 0x0000000000902947 */ /* 0x004fea0003800000 */
[----:B------:R-:W0:Y:S01]  /*24b0*/  LDCU.U8 UR4, c[0x0][0x3c8] ;  /* 0x00007900ff0477ac */ /* 0x000e220008000000 */
[----:B------:R-:W-:Y:S04]  /*24c0*/  BSSY.RECONVERGENT B0, `(.L_x_47) ;  /* 0x0000011000007945 */ /* 0x000fe80003800200 */
[----:B------:R-:W-:Y:S05]  /*24d0*/  @!P1 BRA `(.L_x_48) ;  /* 0x00000000003c9947 */ /* 0x000fea0003800000 */
[----:B0-----:R-:W-:Y:S01]  /*24e0*/  UISETP.NE.AND UP0, UPT, UR4, URZ, UPT ;  /* 0x000000ff0400728c */ /* 0x001fe2000bf05270 */
[----:B------:R-:W-:Y:S01]  /*24f0*/  CS2R R4, SRZ ;  /* 0x0000000000047805 */ /* 0x000fe2000001ff00 */
[----:B------:R-:W0:Y:S01]  /*2500*/  LDCU.64 UR6, c[0x0][0x398] ;  /* 0x00007300ff0677ac */ /* 0x000e220008000a00 */
[----:B------:R-:W1:Y:S06]  /*2510*/  LDCU.64 UR8, c[0x0][0x3a0] ;  /* 0x00007400ff0877ac */ /* 0x000e6c0008000a00 */
[----:B------:R-:W-:Y:S05]  /*2520*/  BRA.U UP0, `(.L_x_49) ;  /* 0x0000000100087547 */ /* 0x000fea000b800000 */
[----:B------:R-:W2:Y:S02]  /*2530*/  LDC.64 R4, c[0x0][0x3e0] ;  /* 0x0000f800ff047b82 */ /* 0x000ea40000000a00 */
[----:B--2---:R-:W5:Y:S02]  /*2540*/  LDG.E.64 R4, desc[UR10][R4.64] ;  /* 0x0000000a04047981 */ /* 0x004f64000c1e1b00 */
.L_x_49:
        /* <DEDUP_REMOVED lines=8> */
.L_x_48:
[----:B0-----:R-:W-:Y:S05]  /*25d0*/  BSYNC.RECONVERGENT B0 ;  /* 0x0000000000007941 */ /* 0x001fea0003800200 */
.L_x_47:
[----:B------:R-:W-:Y:S05]  /*25e0*/  @!P0 EXIT ;  /* 0x000000000000894d */ /* 0x000fea0003800000 */
[----:B------:R-:W-:Y:S01]  /*25f0*/  UISETP.NE.AND UP0, UPT, UR4, URZ, UPT ;  /* 0x000000ff0400728c */ /* 0x000fe2000bf05270 */
[----:B-1----:R-:W-:-:S08]  /*2600*/  CS2R R4, SRZ ;  /* 0x0000000000047805 */ /* 0x002fd0000001ff00 */
[----:B------:R-:W-:Y:S05]  /*2610*/  BRA.U UP0, `(.L_x_50) ;  /* 0x0000000100087547 */ /* 0x000fea000b800000 */
[----:B------:R-:W0:Y:S02]  /*2620*/  LDC.64 R4, c[0x0][0x3e0] ;  /* 0x0000f800ff047b82 */ /* 0x000e240000000a00 */
[----:B0-----:R-:W5:Y:S02]  /*2630*/  LDG.E.64 R4, desc[UR10][R4.64] ;  /* 0x0000000a04047981 */ /* 0x001f64000c1e1b00 */
.L_x_50:
        /* <DEDUP_REMOVED lines=11> */
.L_x_46:
[----:B------:R-:W-:Y:S01]  /*26f0*/  BAR.SYNC.DEFER_BLOCKING 0x0 ;  /* 0x0000000000007b1d */ /* 0x000fe20000010000 */
[--C-:B------:R-:W-:Y:S01]  /*2700*/  @P1 IMAD.IADD R3, R3, 0x1, -R8.reuse ;  /* 0x0000000103031824 */ /* 0x100fe200078e0a08 */
[----:B------:R-:W-:Y:S01]  /*2710*/  ISETP.GE.AND P2, PT, R15, R0, PT ;  /* 0x000000000f00720c */ /* 0x000fe20003f46270 */
[----:B------:R-:W-:-:S03]  /*2720*/  @P0 IMAD.IADD R4, R9, 0x1, -R8 ;  /* 0x0000000109040824 */ /* 0x000fc600078e0a08 */
[----:B------:R-:W-:Y:S02]  /*2730*/  @P1 LEA R3, R3, UR4, 0x4 ;  /* 0x0000000403031c11 */ /* 0x000fe4000f8e20ff */
[----:B------:R-:W-:-:S03]  /*2740*/  @P0 LEA R5, R4, UR4, 0x4 ;  /* 0x0000000404050c11 */ /* 0x000fc6000f8e20ff */
[----:B------:R0:W-:Y:S04]  /*2750*/  @P1 STS.64 [R3+0x8], R10 ;  /* 0x0000080a03001388 */ /* 0x0001e80000000a00 */
[----:B------:R0:W-:Y:S04]  /*2760*/  @P1 STS [R3], R18 ;  /* 0x0000001203001388 */ /* 0x0001e80000000800 */
[----:B------:R0:W-:Y:S04]  /*2770*/  @P0 STS.64 [R5+0x8], R12 ;  /* 0x0000080c05000388 */ /* 0x0001e80000000a00 */
[----:B------:R0:W-:Y:S01]  /*2780*/  @P0 STS [R5], R2 ;  /* 0x0000000205000388 */ /* 0x0001e20000000800 */
[----:B------:R-:W-:Y:S06]  /*2790*/  BAR.SYNC.DEFER_BLOCKING 0x0 ;  /* 0x0000000000007b1d */ /* 0x000fec0000010000 */
[----:B------:R-:W-:Y:S05]  /*27a0*/  @P2 EXIT ;  /* 0x000000000000294d */ /* 0x000fea0003800000 */
[----:B0-----:R-:W-:Y:S01]  /*27b0*/  LOP3.LUT R3, RZ, R15, RZ, 0x33, !PT ;  /* 0x0000000fff037212 */ /* 0x001fe200078e33ff */
[----:B------:R-:W0:Y:S01]  /*27c0*/  LDCU.U8 UR12, c[0x0][0x3c8] ;  /* 0x00007900ff0c77ac */ /* 0x000e220008000000 */
[----:B------:R-:W-:Y:S03]  /*27d0*/  BSSY.RECONVERGENT B0, `(.L_x_51) ;  /* 0x0000022000007945 */ /* 0x000fe60003800200 */
[----:B------:R-:W-:Y:S01]  /*27e0*/  IMAD.IADD R2, R3, 0x1, R0 ;  /* 0x0000000103027824 */ /* 0x000fe200078e0200 */
[----:B------:R-:W1:Y:S04]  /*27f0*/  LDCU.64 UR6, c[0x0][0x398] ;  /* 0x00007300ff0677ac */ /* 0x000e680008000a00 */
[C---:B------:R-:W-:Y:S01]  /*2800*/  LOP3.LUT R3, R2.reuse, 0x180, RZ, 0xc0, !PT ;  /* 0x0000018002037812 */ /* 0x040fe200078ec0ff */
[----:B------:R-:W2:Y:S01]  /*2810*/  LDCU.64 UR8, c[0x0][0x3a0] ;  /* 0x00007400ff0877ac */ /* 0x000ea20008000a00 */
[----:B------:R-:W-:-:S02]  /*2820*/  ISETP.GE.U32.AND P0, PT, R2, 0x180, PT ;  /* 0x000001800200780c */ /* 0x000fc40003f06070 */
[----:B------:R-:W-:-:S13]  /*2830*/  ISETP.NE.AND P1, PT, R3, 0x180, PT ;  /* 0x000001800300780c */ /* 0x000fda0003f25270 */
[----:B01----:R-:W-:Y:S05]  /*2840*/  @!P1 BRA `(.L_x_52) ;  /* 0x0000000000689947 */ /* 0x003fea0003800000 */
[----:B------:R-:W-:Y:S01]  /*2850*/  LEA.HI R2, R2, 0x1, RZ, 0x19 ;  /* 0x0000000102027811 */ /* 0x000fe200078fc8ff */
[C---:B------:R-:W-:Y:S01]  /*2860*/  IMAD.IADD R9, R15.reuse, 0x1, R8 ;  /* 0x000000010f097824 */ /* 0x040fe200078e0208 */
[----:B------:R-:W-:Y:S02]  /*2870*/  LEA R14, R15, UR4, 0x4 ;  /* 0x000000040f0e7c11 */ /* 0x000fe4000f8e20ff */
[----:B------:R-:W-:Y:S01]  /*2880*/  ISETP.NE.AND P1, PT, RZ, UR12, PT ;  /* 0x0000000cff007c0c */ /* 0x000fe2000bf25270 */
[C---:B------:R-:W-:Y:S01]  /*2890*/  IMAD.SHL.U32 R3, R2.reuse, 0x80, RZ ;  /* 0x0000008002037824 */ /* 0x040fe200078e00ff */
[----:B------:R-:W-:-:S04]  /*28a0*/  LOP3.LUT R2, R2, 0x3, RZ, 0xc0, !PT ;  /* 0x0000000302027812 */ /* 0x000fc800078ec0ff */
[----:B------:R-:W-:Y:S01]  /*28b0*/  LOP3.LUT R4, R3, 0x180, RZ, 0xc0, !PT ;  /* 0x0000018003047812 */ /* 0x000fe200078ec0ff */
[----:B------:R-:W-:-:S04]  /*28c0*/  IMAD.MOV R16, RZ, RZ, -R2 ;  /* 0x000000ffff107224 */ /* 0x000fc800078e0a02 */
[----:B------:R-:W-:-:S07]  /*28d0*/  IMAD.IADD R15, R15, 0x1, R4 ;  /* 0x000000010f0f7824 */ /* 0x000fce00078e0204 */
.L_x_53:
[----:B0-----:R-:W0:Y:S01]  /*28e0*/  @!P1 LDC.64 R12, c[0x0][0x3e0] ;  /* 0x0000f800ff0c9b82 */ /* 0x001e220000000a00 */
[----:B------:R-:W-:Y:S01]  /*28f0*/  CS2R R2, SRZ ;  /* 0x0000000000027805 */ /* 0x000fe2000001ff00 */
[----:B------:R1:W3:Y:S05]  /*2900*/  LDS.128 R4, [R14] ;  /* 0x000000000e047984 */ /* 0x0002ea0000000c00 */
[----:B0-----:R-:W4:Y:S01]  /*2910*/  @!P1 LDG.E.64 R2, desc[UR10][R12.64] ;  /* 0x0000000a0c029981 */ /* 0x001f22000c1e1b00 */
[----:B------:R-:W-:Y:S02]  /*2920*/  VIADD R16, R16, 0x1 ;  /* 0x0000000110107836 */ /* 0x000fe40000000000 */
[----:B-1----:R-:W-:Y:S01]  /*2930*/  VIADD R14, R14, 0x800 ;  /* 0x000008000e0e7836 */ /* 0x002fe20000000000 */
[----:B----4-:R-:W-:-:S04]  /*2940*/  IADD3 R11, P2, PT, R9, R2, RZ ;  /* 0x00000002090b7210 */ /* 0x010fc80007f5e0ff */
[C---:B------:R-:W-:Y:S01]  /*2950*/  LEA.HI.X.SX32 R18, R9.reuse, R3, 0x1, P2 ;  /* 0x0000000309127211 */ /* 0x040fe200010f0eff */
[----:B------:R-:W-:Y:S01]  /*2960*/  VIADD R9, R9, 0x80 ;  /* 0x0000008009097836 */ /* 0x000fe20000000000 */
[C---:B------:R-:W-:Y:S02]  /*2970*/  LEA R2, P2, R11.reuse, UR6, 0x2 ;  /* 0x000000060b027c11 */ /* 0x040fe4000f8410ff */
[C---:B--2---:R-:W-:Y:S02]  /*2980*/  LEA R10, P3, R11.reuse, UR8, 0x3 ;  /* 0x000000080b0a7c11 */ /* 0x044fe4000f8618ff */
[C-C-:B------:R-:W-:Y:S02]  /*2990*/  LEA.HI.X R3, R11.reuse, UR7, R18.reuse, 0x2, P2 ;  /* 0x000000070b037c11 */ /* 0x140fe400090f1412 */
[----:B------:R-:W-:Y:S02]  /*29a0*/  LEA.HI.X R11, R11, UR9, R18, 0x3, P3 ;  /* 0x000000090b0b7c11 */ /* 0x000fe400098f1c12 */
[----:B------:R-:W-:Y:S01]  /*29b0*/  ISETP.NE.AND P2, PT, R16, RZ, PT ;  /* 0x000000ff1000720c */ /* 0x000fe20003f45270 */
[----:B---3--:R0:W-:Y:S04]  /*29c0*/  STG.E desc[UR10][R2.64], R4 ;  /* 0x0000000402007986 */ /* 0x0081e8000c10190a */
[----:B------:R0:W-:Y:S08]  /*29d0*/  STG.E.64 desc[UR10][R10.64], R6 ;  /* 0x000000060a007986 */ /* 0x0001f0000c101b0a */
[----:B------:R-:W-:Y:S05]  /*29e0*/  @P2 BRA `(.L_x_53) ;  /* 0xfffffffc00bc2947 */ /* 0x000fea000383ffff */
.L_x_52:
[----:B--2---:R-:W-:Y:S05]  /*29f0*/  BSYNC.RECONVERGENT B0 ;  /* 0x0000000000007941 */ /* 0x004fea0003800200 */
.L_x_51:
[----:B------:R-:W-:Y:S05]  /*2a00*/  @!P0 EXIT ;  /* 0x000000000000894d */ /* 0x000fea0003800000 */
[----:B------:R-:W1:Y:S01]  /*2a10*/  S2UR UR9, SR_CgaCtaId ;  /* 0x00000000000979c3 */ /* 0x000e620000008800 */
[----:B------:R-:W2:Y:S01]  /*2a20*/  LDCU.64 UR6, c[0x0][0x398] ;  /* 0x00007300ff0677ac */ /* 0x000ea20008000a00 */
[----:B0-----:R-:W-:Y:S01]  /*2a30*/  IMAD.IADD R3, R15, 0x1, R8 ;  /* 0x000000010f037824 */ /* 0x001fe200078e0208 */
[----:B------:R-:W0:Y:S01]  /*2a40*/  LDCU.64 UR4, c[0x0][0x3a0] ;  /* 0x00007400ff0477ac */ /* 0x000e220008000a00 */
[----:B------:R-:W-:Y:S01]  /*2a50*/  UMOV UR8, 0x400 ;  /* 0x0000040000087882 */ /* 0x000fe20000000000 */
[----:B------:R-:W-:-:S06]  /*2a60*/  UISETP.NE.AND UP2, UPT, UR12, URZ, UPT ;  /* 0x000000ff0c00728c */ /* 0x000fcc000bf45270 */
[----:B------:R-:W-:Y:S01]  /*2a70*/  PLOP3.LUT P0, PT, PT, PT, UP2, 0x80, 0x8 ;  /* 0x000000000008781c */ /* 0x000fe20003f0f028 */
[----:B--2---:R-:W-:Y:S02]  /*2a80*/  UIADD3 UR6, UP0, UPT, UR6, 0x600, URZ ;  /* 0x0000060006067890 */ /* 0x004fe4000ff1e0ff */
[----:B0-----:R-:W-:Y:S02]  /*2a90*/  UIADD3 UR4, UP1, UPT, UR4, 0xc00, URZ ;  /* 0x00000c0004047890 */ /* 0x001fe4000ff3e0ff */
[----:B-1----:R-:W-:Y:S02]  /*2aa0*/  ULEA UR8, UR9, UR8, 0x18 ;  /* 0x0000000809087291 */ /* 0x002fe4000f8ec0ff */
[----:B------:R-:W-:Y:S02]  /*2ab0*/  UIADD3.X UR7, UPT, UPT, URZ, UR7, URZ, UP0, !UPT ;  /* 0x00000007ff077290 */ /* 0x000fe400087fe4ff */
[----:B------:R-:W-:Y:S02]  /*2ac0*/  UIADD3.X UR5, UPT, UPT, URZ, UR5, URZ, UP1, !UPT ;  /* 0x00000005ff057290 */ /* 0x000fe40008ffe4ff */
[----:B------:R-:W-:Y:S01]  /*2ad0*/  LEA R2, R15, UR8, 0x4 ;  /* 0x000000080f027c11 */ /* 0x000fe2000f8e20ff */
[----:B------:R-:W-:-:S04]  /*2ae0*/  UISETP.NE.AND UP0, UPT, UR12, URZ, UPT ;  /* 0x000000ff0c00728c */ /* 0x000fc8000bf05270 */
[----:B------:R-:W-:-:S07]  /*2af0*/  VIADD R2, R2, 0x1000 ;  /* 0x0000100002027836 */ /* 0x000fce0000000000 */
.L_x_54:
[----:B---3--:R-:W0:Y:S01]  /*2b00*/  @!P0 LDC.64 R6, c[0x0][0x3e0] ;  /* 0x0000f800ff068b82 */ /* 0x008e220000000a00 */
[----:B------:R-:W-:Y:S01]  /*2b10*/  CS2R R4, SRZ ;  /* 0x0000000000047805 */ /* 0x000fe2000001ff00 */
[----:B------:R-:W1:Y:S05]  /*2b20*/  LDS.128 R8, [R2+-0x1000] ;  /* 0xfff0000002087984 */ /* 0x000e6a0000000c00 */
[----:B0-----:R-:W2:Y:S01]  /*2b30*/  @!P0 LDG.E.64 R4, desc[UR10][R6.64] ;  /* 0x0000000a06048981 */ /* 0x001ea2000c1e1b00 */
[----:B------:R-:W-:Y:S02]  /*2b40*/  PLOP3.LUT P0, PT, PT, PT, UP0, 0x80, 0x8 ;  /* 0x000000000008781c */ /* 0x000fe40003f0f008 */
[----:B------:R-:W-:-:S02]  /*2b50*/  CS2R R16, SRZ ;  /* 0x0000000000107805 */ /* 0x000fc4000001ff00 */
[----:B------:R-:W-:-:S09]  /*2b60*/  SHF.R.S32.HI R12, RZ, 0x1f, R3 ;  /* 0x0000001fff0c7819 */ /* 0x000fd20000011403 */
[----:B------:R-:W0:Y:S01]  /*2b70*/  @!P0 LDC.64 R26, c[0x0][0x3e0] ;  /* 0x0000f800ff1a8b82 */ /* 0x000e220000000a00 */
[----:B--2---:R-:W-:-:S04]  /*2b80*/  IADD3 R4, P1, PT, R3, R4, RZ ;  /* 0x0000000403047210 */ /* 0x004fc80007f3e0ff */
[----:B------:R-:W-:Y:S01]  /*2b90*/  LEA R20, P2, R4, UR4, 0x3 ;  /* 0x0000000404147c11 */ /* 0x000fe2000f8418ff */
[----:B------:R-:W-:Y:S01]  /*2ba0*/  IMAD.X R5, R12, 0x1, R5, P1 ;  /* 0x000000010c057824 */ /* 0x000fe200008e0605 */
[----:B------:R-:W-:-:S04]  /*2bb0*/  LEA R18, P1, R4, UR6, 0x2 ;  /* 0x0000000604127c11 */ /* 0x000fc8000f8210ff */
[C-C-:B------:R-:W-:Y:S02]  /*2bc0*/  LEA.HI.X R19, R4.reuse, UR7, R5.reuse, 0x2, P1 ;  /* 0x0000000704137c11 */ /* 0x140fe400088f1405 */
[----:B------:R-:W-:Y:S02]  /*2bd0*/  LEA.HI.X R21, R4, UR5, R5, 0x3, P2 ;  /* 0x0000000504157c11 */ /* 0x000fe400090f1c05 */
[----:B------:R-:W2:Y:S04]  /*2be0*/  LDS.128 R4, [R2+-0x800] ;  /* 0xfff8000002047984 */ /* 0x000ea80000000c00 */
[----:B-1----:R-:W-:Y:S04]  /*2bf0*/  STG.E desc[UR10][R18.64+-0x600], R8 ;  /* 0xfffa000812007986 */ /* 0x002fe8000c10190a */
[----:B------:R1:W-:Y:S04]  /*2c00*/  STG.E.64 desc[UR10][R20.64+-0xc00], R10 ;  /* 0xfff4000a14007986 */ /* 0x0003e8000c101b0a */
[----:B0-----:R-:W3:Y:S01]  /*2c10*/  @!P0 LDG.E.64 R16, desc[UR10][R26.64] ;  /* 0x0000000a1a108981 */ /* 0x001ee2000c1e1b00 */
[----:B------:R-:W0:Y:S01]  /*2c20*/  @!P0 LDC.64 R28, c[0x0][0x3e0] ;  /* 0x0000f800ff1c8b82 */ /* 0x000e220000000a00 */
[----:B---3--:R-:W-:-:S04]  /*2c30*/  IADD3 R9, P1, PT, R3, R16, RZ ;  /* 0x0000001003097210 */ /* 0x008fc80007f3e0ff */
[C---:B------:R-:W-:Y:S01]  /*2c40*/  LEA R24, P2, R9.reuse, UR4, 0x3 ;  /* 0x0000000409187c11 */ /* 0x040fe2000f8418ff */
[----:B------:R-:W-:Y:S01]  /*2c50*/  IMAD.X R16, R12, 0x1, R17, P1 ;  /* 0x000000010c107824 */ /* 0x000fe200008e0611 */
[----:B------:R-:W-:-:S04]  /*2c60*/  LEA R22, P1, R9, UR6, 0x2 ;  /* 0x0000000609167c11 */ /* 0x000fc8000f8210ff */
[C-C-:B------:R-:W-:Y:S02]  /*2c70*/  LEA.HI.X R23, R9.reuse, UR7, R16.reuse, 0x2, P1 ;  /* 0x0000000709177c11 */ /* 0x140fe400088f1410 */
[----:B------:R-:W-:Y:S02]  /*2c80*/  LEA.HI.X R25, R9, UR5, R16, 0x3, P2 ;  /* 0x0000000509197c11 */ /* 0x000fe400090f1c10 */
[----:B------:R-:W-:Y:S01]  /*2c90*/  CS2R R16, SRZ ;  /* 0x0000000000107805 */ /* 0x000fe2000001ff00 */
[----:B------:R-:W3:Y:S04]  /*2ca0*/  LDS.128 R8, [R2] ;  /* 0x0000000002087984 */ /* 0x000ee80000000c00 */
[----:B--2---:R-:W-:Y:S04]  /*2cb0*/  STG.E desc[UR10][R22.64+-0x400], R4 ;  /* 0xfffc000416007986 */ /* 0x004fe8000c10190a */
[----:B------:R-:W-:Y:S04]  /*2cc0*/  STG.E.64 desc[UR10][R24.64+-0x800], R6 ;  /* 0xfff8000618007986 */ /* 0x000fe8000c101b0a */
[----:B0-----:R-:W2:Y:S01]  /*2cd0*/  @!P0 LDG.E.64 R16, desc[UR10][R28.64] ;  /* 0x0000000a1c108981 */ /* 0x001ea2000c1e1b00 */
[----:B------:R-:W0:Y:S01]  /*2ce0*/  @!P0 LDC.64 R26, c[0x0][0x3e0] ;  /* 0x0000f800ff1a8b82 */ /* 0x000e220000000a00 */
[----:B--2---:R-:W-:-:S04]  /*2cf0*/  IADD3 R5, P1, PT, R3, R16, RZ ;  /* 0x0000001003057210 */ /* 0x004fc80007f3e0ff */
[C---:B-1----:R-:W-:Y:S01]  /*2d00*/  LEA R20, P2, R5.reuse, UR4, 0x3 ;  /* 0x0000000405147c11 */ /* 0x042fe2000f8418ff */
[----:B------:R-:W-:Y:S01]  /*2d10*/  IMAD.X R16, R12, 0x1, R17, P1 ;  /* 0x000000010c107824 */ /* 0x000fe200008e0611 */
[----:B------:R-:W-:-:S04]  /*2d20*/  LEA R18, P1, R5, UR6, 0x2 ;  /* 0x0000000605127c11 */ /* 0x000fc8000f8210ff */
[C-C-:B------:R-:W-:Y:S02]  /*2d30*/  LEA.HI.X R19, R5.reuse, UR7, R16.reuse, 0x2, P1 ;  /* 0x0000000705137c11 */ /* 0x140fe400088f1410 */
[----:B------:R-:W-:Y:S02]  /*2d40*/  LEA.HI.X R21, R5, UR5, R16, 0x3, P2 ;  /* 0x0000000505157c11 */ /* 0x000fe400090f1c10 */
[----:B------:R-:W-:Y:S01]  /*2d50*/  CS2R R16, SRZ ;  /* 0x0000000000107805 */ /* 0x000fe2000001ff00 */
[----:B------:R1:W2:Y:S04]  /*2d60*/  LDS.128 R4, [R2+0x800] ;  /* 0x0008000002047984 */ /* 0x0002a80000000c00 */
[----:B---3--:R3:W-:Y:S04]  /*2d70*/  STG.E desc[UR10][R18.64+-0x200], R8 ;  /* 0xfffe000812007986 */ /* 0x0087e8000c10190a */
[----:B------:R3:W-:Y:S04]  /*2d80*/  STG.E.64 desc[UR10][R20.64+-0x400], R10 ;  /* 0xfffc000a14007986 */ /* 0x0007e8000c101b0a */
[----:B0-----:R-:W4:Y:S01]  /*2d90*/  @!P0 LDG.E.64 R16, desc[UR10][R26.64] ;  /* 0x0000000a1a108981 */ /* 0x001f22000c1e1b00 */
[----:B------:R-:W-:-:S02]  /*2da0*/  VIADD R15, R15, 0x200 ;  /* 0x000002000f0f7836 */ /* 0x000fc40000000000 */
[----:B-1----:R-:W-:Y:S01]  /*2db0*/  VIADD R2, R2, 0x2000 ;  /* 0x0000200002027836 */ /* 0x002fe20000000000 */
[C---:B----4-:R-:W-:Y:S01]  /*2dc0*/  IADD3 R9, P1, PT, R3.reuse, R16, RZ ;  /* 0x0000001003097210 */ /* 0x050fe20007f3e0ff */
[----:B------:R-:W-:-:S03]  /*2dd0*/  VIADD R3, R3, 0x200 ;  /* 0x0000020003037836 */ /* 0x000fc60000000000 */
[C---:B------:R-:W-:Y:S01]  /*2de0*/  LEA R16, P2, R9.reuse, UR4, 0x3 ;  /* 0x0000000409107c11 */ /* 0x040fe2000f8418ff */
[----:B------:R-:W-:Y:S01]  /*2df0*/  IMAD.X R14, R12, 0x1, R17, P1 ;  /* 0x000000010c0e7824 */ /* 0x000fe200008e0611 */
[----:B------:R-:W-:-:S04]  /*2e00*/  LEA R12, P1, R9, UR6, 0x2 ;  /* 0x00000006090c7c11 */ /* 0x000fc8000f8210ff */
[C-C-:B------:R-:W-:Y:S02]  /*2e10*/  LEA.HI.X R13, R9.reuse, UR7, R14.reuse, 0x2, P1 ;  /* 0x00000007090d7c11 */ /* 0x140fe400088f140e */
[----:B------:R-:W-:Y:S02]  /*2e20*/  LEA.HI.X R17, R9, UR5, R14, 0x3, P2 ;  /* 0x0000000509117c11 */ /* 0x000fe400090f1c0e */
[----:B------:R-:W-:Y:S01]  /*2e30*/  ISETP.GE.AND P1, PT, R15, R0, PT ;  /* 0x000000000f00720c */ /* 0x000fe20003f26270 */
[----:B--2---:R3:W-:Y:S04]  /*2e40*/  STG.E desc[UR10][R12.64], R4 ;  /* 0x000000040c007986 */ /* 0x0047e8000c10190a */
[----:B------:R3:W-:Y:S08]  /*2e50*/  STG.E.64 desc[UR10][R16.64], R6 ;  /* 0x0000000610007986 */ /* 0x0007f0000c101b0a */
[----:B------:R-:W-:Y:S05]  /*2e60*/  @!P1 BRA `(.L_x_54) ;  /* 0xfffffffc00249947 */ /* 0x000fea000383ffff */
[----:B------:R-:W-:Y:S05]  /*2e70*/  EXIT ;  /* 0x000000000000794d */ /* 0x000fea0003800000 */
.L_x_0:
[----:B------:R-:W0:Y:S01]  /*2e80*/  LDCU UR4, c[0x0][0x3bc] ;  /* 0x00007780ff0477ac */ /* 0x000e220008000800 */
[----:B------:R-:W-:Y:S01]  /*2e90*/  ISETP.NE.AND P0, PT, R9, RZ, PT ;  /* 0x000000ff0900720c */ /* 0x000fe20003f05270 */
[----:B------:R-:W-:Y:S01]  /*2ea0*/  BSSY.RECONVERGENT B0, `(.L_x_55) ;  /* 0x000030c000007945 */ /* 0x000fe20003800200 */
[----:B0-----:R-:W-:-:S11]  /*2eb0*/  IADD3 R18, PT, PT, -R2, UR4, RZ ;  /* 0x0000000402127c10 */ /* 0x001fd6000fffe1ff */
[----:B------:R-:W-:Y:S05]  /*2ec0*/  @P0 BRA `(.L_x_56) ;  /* 0x0000001000dc0947 */ /* 0x000fea0003800000 */
[----:B------:R-:W0:Y:S01]  /*2ed0*/  S2R R9, SR_TID.X ;  /* 0x0000000000097919 */ /* 0x000e220000002100 */
[----:B------:R-:W1:Y:S01]  /*2ee0*/  LDCU.U8 UR7, c[0x0][0x3c8] ;  /* 0x00007900ff0777ac */ /* 0x000e620008000000 */
[----:B------:R-:W-:Y:S01]  /*2ef0*/  CS2R R12, SRZ ;  /* 0x00000000000c7805 */ /* 0x000fe2000001ff00 */
[----:B------:R-:W2:Y:S01]  /*2f00*/  LDC R15, c[0x0][0x380] ;  /* 0x0000e000ff0f7b82 */ /* 0x000ea20000000800 */
[----:B------:R-:W3:Y:S01]  /*2f10*/  LDCU.64 UR4, c[0x0][0x3d8] ;  /* 0x00007b00ff0477ac */ /* 0x000ee20008000a00 */
[----:B------:R-:W4:Y:S01]  /*2f20*/  LDCU.64 UR8, c[0x0][0x388] ;  /* 0x00007100ff0877ac */ /* 0x000f220008000a00 */
[----:B------:R-:W4:Y:S01]  /*2f30*/  LDCU.64 UR12, c[0x0][0x390] ;  /* 0x00007200ff0c77ac */ /* 0x000f220008000a00 */
[----:B-1----:R-:W-:-:S04]  /*2f40*/  UISETP.NE.AND UP0, UPT, UR7, URZ, UPT ;  /* 0x000000ff0700728c */ /* 0x002fc8000bf05270 */
[----:B---3--:R-:W-:Y:S02]  /*2f50*/  USEL UR4, UR4, URZ, !UP0 ;  /* 0x000000ff04047287 */ /* 0x008fe4000c000000 */
[----:B------:R-:W-:Y:S01]  /*2f60*/  USEL UR5, UR5, URZ, !UP0 ;  /* 0x000000ff05057287 */ /* 0x000fe2000c000000 */
[----:B0-----:R-:W-:-:S04]  /*2f70*/  IMAD.SHL.U32 R3, R9, 0x2, RZ ;  /* 0x0000000209037824 */ /* 0x001fc800078e00ff */
[C---:B------:R-:W-:Y:S01]  /*2f80*/  VIADD R21, R3.reuse, 0x1 ;  /* 0x0000000103157836 */ /* 0x040fe20000000000 */
[C---:B------:R-:W-:Y:S02]  /*2f90*/  IADD3 R0, P2, P3, R3.reuse, UR4, R2 ;  /* 0x0000000403007c10 */ /* 0x040fe4000fb5e002 */
[-C--:B------:R-:W-:Y:S02]  /*2fa0*/  ISETP.GE.AND P0, PT, R3, R18.reuse, PT ;  /* 0x000000120300720c */ /* 0x080fe40003f06270 */
[----:B------:R-:W-:Y:S02]  /*2fb0*/  ISETP.GE.AND P1, PT, R21, R18, PT ;  /* 0x000000121500720c */ /* 0x000fe40003f26270 */
[----:B------:R-:W-:Y:S02]  /*2fc0*/  IADD3.X R11, PT, PT, RZ, UR5, RZ, P2, P3 ;  /* 0x00000005ff0b7c10 */ /* 0x000fe400097e64ff */
[C---:B----4-:R-:W-:Y:S02]  /*2fd0*/  LEA R6, P2, R0.reuse, UR8, 0x3 ;  /* 0x0000000800067c11 */ /* 0x050fe4000f8418ff */
[----:B------:R-:W-:-:S02]  /*2fe0*/  LEA R22, P3, R0, UR12, 0x3 ;  /* 0x0000000c00167c11 */ /* 0x000fc4000f8618ff */
[C-C-:B------:R-:W-:Y:S02]  /*2ff0*/  LEA.HI.X R7, R0.reuse, UR9, R11.reuse, 0x3, P2 ;  /* 0x0000000900077c11 */ /* 0x140fe400090f1c0b */
[----:B------:R-:W-:Y:S02]  /*3000*/  LEA.HI.X R23, R0, UR13, R11, 0x3, P3 ;  /* 0x0000000d00177c11 */ /* 0x000fe400098f1c0b */
[----:B------:R-:W-:Y:S01]  /*3010*/  CS2R R10, SRZ ;  /* 0x00000000000a7805 */ /* 0x000fe2000001ff00 */
[----:B------:R0:W5:Y:S05]  /*3020*/  @!P1 LDG.E.64 R12, desc[UR10][R6.64+0x8] ;  /* 0x0000080a060c9981 */ /* 0x00016a000c1e1b00 */
[----:B------:R0:W5:Y:S01]  /*3030*/  @!P0 LDG.E.64 R10, desc[UR10][R6.64] ;  /* 0x0000000a060a8981 */ /* 0x000162000c1e1b00 */
[----:B------:R-:W-:Y:S06]  /*3040*/  BAR.SYNC.DEFER_BLOCKING 0x0 ;  /* 0x0000000000007b1d */ /* 0x000fec0000010000 */
[----:B------:R0:W5:Y:S04]  /*3050*/  @!P0 LDG.E.64 R4, desc[UR10][R22.64] ;  /* 0x0000000a16048981 */ /* 0x000168000c1e1b00 */
[----:B------:R0:W5:Y:S01]  /*3060*/  @!P1 LDG.E.64 R16, desc[UR10][R22.64+0x8] ;  /* 0x0000080a16109981 */ /* 0x000162000c1e1b00 */
[----:B--2---:R-:W-:Y:S01]  /*3070*/  IADD3 R0, PT, PT, R15, UR4, R2 ;  /* 0x000000040f007c10 */ /* 0x004fe2000fffe002 */
[----:B------:R-:W-:Y:S01]  /*3080*/  BSSY.RECONVERGENT B1, `(.L_x_57) ;  /* 0x0000024000017945 */ /* 0x000fe20003800200 */
[----:B------:R-:W-:-:S02]  /*3090*/  IMAD.MOV.U32 R19, RZ, RZ, RZ ;  /* 0x000000ffff137224 */ /* 0x000fc400078e00ff */
[----:B------:R-:W-:Y:S02]  /*30a0*/  IMAD.MOV.U32 R2, RZ, RZ, RZ ;  /* 0x000000ffff027224 */ /* 0x000fe400078e00ff */
[C---:B------:R-:W-:Y:S02]  /*30b0*/  @!P0 IMAD.IADD R19, R0.reuse, 0x1, R3 ;  /* 0x0000000100138824 */ /* 0x040fe400078e0203 */
[----:B------:R-:W-:Y:S02]  /*30c0*/  @!P1 IMAD.IADD R2, R0, 0x1, R21 ;  /* 0x0000000100029824 */ /* 0x000fe400078e0215 */
[----:B------:R-:W-:Y:S01]  /*30d0*/  IMAD.MOV.U32 R15, RZ, RZ, 0x1 ;  /* 0x00000001ff0f7424 */ /* 0x000fe200078e00ff */
[----:B0-----:R-:W-:Y:S06]  /*30e0*/  @P0 BRA `(.L_x_58) ;  /* 0x0000000000740947 */ /* 0x001fec0003800000 */
[----:B-----5:R-:W-:Y:S01]  /*30f0*/  FADD R4, |R4|, -RZ ;  /* 0x800000ff04047221 */ /* 0x020fe20000000200 */
[----:B------:R-:W-:Y:S01]  /*3100*/  FADD R5, |R5|, -RZ ;  /* 0x800000ff05057221 */ /* 0x000fe20000000200 */
[----:B------:R-:W-:Y:S04]  /*3110*/  BSSY.RECONVERGENT B2, `(.L_x_59) ;  /* 0x0000014000027945 */ /* 0x000fe80003800200 */
[CC--:B------:R-:W-:Y:S02]  /*3120*/  VIMNMX R15, PT, PT, R4.reuse, R5.reuse, !PT ;  /* 0x00000005040f7248 */ /* 0x0c0fe40007fe0100 */
[----:B------:R-:W-:Y:S02]  /*3130*/  VIMNMX R22, PT, PT, R4, R5, PT ;  /* 0x0000000504167248 */ /* 0x000fe40003fe0100 */
[----:B------:R-:W-:-:S04]  /*3140*/  LOP3.LUT R20, R15, 0xfe000000, RZ, 0xc0, !PT ;  /* 0xfe0000000f147812 */ /* 0x000fc800078ec0ff */
[----:B------:R-:W-:-:S05]  /*3150*/  LOP3.LUT R0, R20, 0x7e800000, RZ, 0x3c, !PT ;  /* 0x7e80000014007812 */ /* 0x000fca00078e3cff */
[-C--:B------:R-:W-:Y:S01]  /*3160*/  FMUL R3, R22, R0.reuse ;  /* 0x0000000016037220 */ /* 0x080fe20000400000 */
[----:B------:R-:W-:-:S03]  /*3170*/  FMUL R0, R15, R0 ;  /* 0x000000000f007220 */ /* 0x000fc60000400000 */
[----:B------:R-:W-:-:S04]  /*3180*/  FMUL R3, R3, R3 ;  /* 0x0000000303037220 */ /* 0x000fc80000400000 */
[----:B------:R-:W-:-:S04]  /*3190*/  FFMA R0, R0, R0, R3 ;  /* 0x0000000000007223 */ /* 0x000fc80000000003 */
[----:B------:R-:W-:Y:S01]  /*31a0*/  VIADD R4, R0, 0xf3000000 ;  /* 0xf300000000047836 */ /* 0x000fe20000000000 */
[----:B------:R0:W1:Y:S04]  /*31b0*/  MUFU.RSQ R3, R0 ;  /* 0x0000000000037308 */ /* 0x0000680000001400 */
[----:B------:R-:W-:-:S13]  /*31c0*/  ISETP.GT.U32.AND P0, PT, R4, 0x727fffff, PT ;  /* 0x727fffff0400780c */ /* 0x000fda0003f04070 */
[----:B01----:R-:W-:Y:S05]  /*31d0*/  @!P0 BRA `(.L_x_60) ;  /* 0x00000000000c8947 */ /* 0x003fea0003800000 */
[----:B------:R-:W-:-:S07]  /*31e0*/  MOV R4, 0x3200 ;  /* 0x0000320000047802 */ /* 0x000fce0000000f00 */
[----:B------:R-:W-:Y:S05]  /*31f0*/  CALL.REL.NOINC `($__internal_0_$__cuda_sm20_sqrt_rn_f32_slowpath) ;  /* 0x0000004000ac7944 */ /* 0x000fea0003c00000 */
[----:B------:R-:W-:Y:S05]  /*3200*/  BRA `(.L_x_61) ;  /* 0x0000000000107947 */ /* 0x000fea0003800000 */
.L_x_60:
[----:B------:R-:W-:Y:S01]  /*3210*/  FMUL.FTZ R5, R0, R3 ;  /* 0x0000000300057220 */ /* 0x000fe20000410000 */
[----:B------:R-:W-:-:S03]  /*3220*/  FMUL.FTZ R3, R3, 0.5 ;  /* 0x3f00000003037820 */ /* 0x000fc60000410000 */
[----:B------:R-:W-:-:S04]  /*3230*/  FFMA R0, -R5, R5, R0 ;  /* 0x0000000505007223 */ /* 0x000fc80000000100 */
[----:B------:R-:W-:-:S07]  /*3240*/  FFMA R5, R0, R3, R5 ;  /* 0x0000000300057223 */ /* 0x000fce0000000005 */
.L_x_61:
[----:B------:R-:W-:Y:S05]  /*3250*/  BSYNC.RECONVERGENT B2 ;  /* 0x0000000000027941 */ /* 0x000fea0003800200 */
.L_x_59:
[----:B------:R-:W-:Y:S02]  /*3260*/  FSETP.NEU.AND P0, PT, R22, RZ, PT ;  /* 0x000000ff1600720b */ /* 0x000fe40003f0d000 */
[----:B------:R-:W-:-:S11]  /*3270*/  LOP3.LUT R20, R20, 0x800000, RZ, 0xfc, !PT ;  /* 0x0080000014147812 */ /* 0x000fd600078efcff */
[----:B------:R-:W-:-:S05]  /*3280*/  @P0 FMUL R15, R20, R5 ;  /* 0x00000005140f0220 */ /* 0x000fca0000400000 */
[----:B------:R-:W-:-:S04]  /*3290*/  FSETP.GT.AND P0, PT, R15, 5, PT ;  /* 0x40a000000f00780b */ /* 0x000fc80003f04000 */
[----:B------:R-:W-:-:S04]  /*32a0*/  FSETP.EQ.OR P0, PT, R22, +INF , P0 ;  /* 0x7f8000001600780b */ /* 0x000fc80000702400 */
[----:B------:R-:W-:-:S09]  /*32b0*/  SEL R15, RZ, 0x1, !P0 ;  /* 0x00000001ff0f7807 */ /* 0x000fd20004000000 */
.L_x_58:
[----:B------:R-:W-:Y:S05]  /*32c0*/  BSYNC.RECONVERGENT B1 ;  /* 0x0000000000017941 */ /* 0x000fea0003800200 */
.L_x_57:
[----:B------:R-:W-:Y:S01]  /*32d0*/  ISETP.GE.AND P0, PT, R21, R18, PT ;  /* 0x000000121500720c */ /* 0x000fe20003f06270 */
[----:B------:R-:W-:Y:S01]  /*32e0*/  BSSY.RECONVERGENT B1, `(.L_x_62) ;  /* 0x0000020000017945 */ /* 0x000fe20003800200 */
[----:B------:R-:W-:-:S11]  /*32f0*/  IMAD.MOV.U32 R0, RZ, RZ, 0x1 ;  /* 0x00000001ff007424 */ /* 0x000fd600078e00ff */
[----:B------:R-:W-:Y:S05]  /*3300*/  @P0 BRA `(.L_x_63) ;  /* 0x0000000000740947 */ /* 0x000fea0003800000 */
        /* <DEDUP_REMOVED lines=18> */
.L_x_65:
[----:B------:R-:W-:Y:S01]  /*3430*/  FMUL.FTZ R5, R0, R3 ;  /* 0x0000000300057220 */ /* 0x000fe20000410000 */
[----:B------:R-:W-:-:S03]  /*3440*/  FMUL.FTZ R3, R3, 0.5 ;  /* 0x3f00000003037820 */ /* 0x000fc60000410000 */
[----:B------:R-:W-:-:S04]  /*3450*/  FFMA R0, -R5, R5, R0 ;  /* 0x0000000505007223 */ /* 0x000fc80000000100 */
[----:B------:R-:W-:-:S07]  /*3460*/  FFMA R5, R0, R3, R5 ;  /* 0x0000000300057223 */ /* 0x000fce0000000005 */
.L_x_66:
[----:B------:R-:W-:Y:S05]  /*3470*/  BSYNC.RECONVERGENT B2 ;  /* 0x0000000000027941 */ /* 0x000fea0003800200 */
.L_x_64:
[----:B------:R-:W-:Y:S02]  /*3480*/  FSETP.NEU.AND P0, PT, R20, RZ, PT ;  /* 0x000000ff1400720b */ /* 0x000fe40003f0d000 */
[----:B------:R-:W-:-:S11]  /*3490*/  LOP3.LUT R0, R17, 0x800000, RZ, 0xfc, !PT ;  /* 0x0080000011007812 */ /* 0x000fd600078efcff */
[----:B------:R-:W-:-:S05]  /*34a0*/  @P0 FMUL R16, R0, R5 ;  /* 0x0000000500100220 */ /* 0x000fca0000400000 */
[----:B------:R-:W-:-:S04]  /*34b0*/  FSETP.GT.AND P0, PT, R16, 5, PT ;  /* 0x40a000001000780b */ /* 0x000fc80003f04000 */
[----:B------:R-:W-:-:S04]  /*34c0*/  FSETP.EQ.OR P0, PT, R20, +INF , P0 ;  /* 0x7f8000001400780b */ /* 0x000fc80000702400 */
[----:B------:R-:W-:-:S09]  /*34d0*/  SEL R0, RZ, 0x1, !P0 ;  /* 0x00000001ff007807 */ /* 0x000fd20004000000 */
.L_x_63:
[----:B------:R-:W-:Y:S05]  /*34e0*/  BSYNC.RECONVERGENT B1 ;  /* 0x0000000000017941 */ /* 0x000fea0003800200 */
.L_x_62:
[----:B-----5:R-:W-:Y:S01]  /*34f0*/  IMAD.IADD R16, R0, 0x1, R15 ;  /* 0x0000000100107824 */ /* 0x020fe200078e020f */
[----:B------:R-:W0:Y:S01]  /*3500*/  S2R R21, SR_LANEID ;  /* 0x0000000000157919 */ /* 0x000e220000000000 */
[----:B------:R-:W1:Y:S01]  /*3510*/  S2UR UR5, SR_CgaCtaId ;  /* 0x00000000000579c3 */ /* 0x000e620000008800 */
[----:B------:R-:W-:Y:S01]  /*3520*/  UMOV UR4, 0x400 ;  /* 0x0000040000047882 */ /* 0x000fe20000000000 */
[----:B------:R-:W-:-:S06]  /*3530*/  SHF.R.U32.HI R20, RZ, 0x5, R9 ;  /* 0x00000005ff147819 */ /* 0x000fcc0000011609 */
[----:B------:R-:W-:Y:S06]  /*3540*/  BAR.SYNC.DEFER_BLOCKING 0x0 ;  /* 0x0000000000007b1d */ /* 0x000fec0000010000 */
[----:B------:R-:W-:Y:S01]  /*3550*/  BSSY.RECONVERGENT B1, `(.L_x_67) ;  /* 0x00000cd000017945 */ /* 0x000fe20003800200 */
[----:B------:R-:W2:Y:S01]  /*3560*/  SHFL.UP P0, R3, R16, 0x1, RZ ;  /* 0x0420000010037989 */ /* 0x000ea200000000ff */
[----:B-1----:R-:W-:Y:S01]  /*3570*/  ULEA UR4, UR5, UR4, 0x18 ;  /* 0x0000000405047291 */ /* 0x002fe2000f8ec0ff */
[C---:B0-----:R-:W-:Y:S02]  /*3580*/  ISETP.NE.AND P1, PT, R21.reuse, 0x1f, PT ;  /* 0x0000001f1500780c */ /* 0x041fe40003f25270 */
[----:B------:R-:W-:Y:S01]  /*3590*/  ISETP.NE.AND P2, PT, R21, RZ, PT ;  /* 0x000000ff1500720c */ /* 0x000fe20003f45270 */
[----:B--2---:R-:W-:-:S05]  /*35a0*/  @P0 IMAD.IADD R3, R16, 0x1, R3 ;  /* 0x0000000110030824 */ /* 0x004fca00078e0203 */
[----:B------:R-:W0:Y:S05]  /*35b0*/  SHFL.UP P0, R4, R3, 0x2, RZ ;  /* 0x0440000003047989 */ /* 0x000e2a00000000ff */
[----:B------:R-:W-:Y:S01]  /*35c0*/  @!P1 LEA R14, R20, UR4, 0x2 ;  /* 0x00000004140e9c11 */ /* 0x000fe2000f8e10ff */
        /* <DEDUP_REMOVED lines=11> */
[----:B------:R-:W-:Y:S02]  /*3680*/  ISETP.NE.AND P1, PT, R20, 0x3, PT ;  /* 0x000000031400780c */ /* 0x000fe40003f25270 */
[----:B------:R-:W-:-:S03]  /*3690*/  SEL R16, R16, RZ, P2 ;  /* 0x000000ff10107207 */ /* 0x000fc60001000000 */
[----:B------:R-:W0:Y:S02]  /*36a0*/  LDS.128 R4, [UR4] ;  /* 0x00000004ff047984 */ /* 0x000e240008000c00 */
[----:B0-----:R-:W-:-:S04]  /*36b0*/  IMAD.IADD R3, R4, 0x1, R5 ;  /* 0x0000000104037824 */ /* 0x001fc800078e0205 */
[----:B------:R-:W-:Y:S01]  /*36c0*/  IMAD.IADD R8, R6, 0x1, R3 ;  /* 0x0000000106087824 */ /* 0x000fe200078e0203 */
[----:B------:R-:W-:Y:S02]  /*36d0*/  SEL R3, R3, R4, !P0 ;  /* 0x0000000403037207 */ /* 0x000fe40004000000 */
[----:B------:R-:W-:Y:S02]  /*36e0*/  ISETP.GE.U32.AND P0, PT, R9, 0x20, PT ;  /* 0x000000200900780c */ /* 0x000fe40003f06070 */
[C---:B------:R-:W-:Y:S02]  /*36f0*/  IADD3 R18, PT, PT, R8.reuse, R18, R7 ;  /* 0x0000001208127210 */ /* 0x040fe40007ffe007 */
[----:B------:R-:W-:-:S03]  /*3700*/  SEL R3, R8, R3, !P1 ;  /* 0x0000000308037207 */ /* 0x000fc60004800000 */
[----:B------:R-:W-:Y:S01]  /*3710*/  VIADD R8, R18, 0xffffff00 ;  /* 0xffffff0012087836 */ /* 0x000fe20000000000 */
[----:B------:R-:W-:-:S04]  /*3720*/  SEL R3, R3, RZ, P0 ;  /* 0x000000ff03037207 */ /* 0x000fc80000000000 */
[----:B------:R-:W-:Y:S01]  /*3730*/  ISETP.GT.AND P0, PT, R8, 0x80, PT ;  /* 0x000000800800780c */ /* 0x000fe20003f04270 */
[----:B------:R-:W-:-:S04]  /*3740*/  IMAD.IADD R17, R3, 0x1, R16 ;  /* 0x0000000103117824 */ /* 0x000fc800078e0210 */
[----:B------:R-:W-:-:S08]  /*3750*/  IMAD.IADD R3, R17, 0x1, R15 ;  /* 0x0000000111037824 */ /* 0x000fd000078e020f */
[----:B------:R-:W-:Y:S05]  /*3760*/  @P0 BRA `(.L_x_68) ;  /* 0x00000000009c0947 */ /* 0x000fea0003800000 */
[----:B------:R-:W-:Y:S01]  /*3770*/  ISETP.GE.AND P0, PT, R17, R8, PT ;  /* 0x000000081100720c */ /* 0x000fe20003f06270 */
[----:B------:R-:W-:Y:S03]  /*3780*/  BSSY.RECONVERGENT B2, `(.L_x_69) ;  /* 0x0000012000027945 */ /* 0x000fe60003800200 */
[----:B------:R-:W-:-:S13]  /*3790*/  ISETP.NE.AND P0, PT, R15, RZ, !P0 ;  /* 0x000000ff0f00720c */ /* 0x000fda0004705270 */
        /* <DEDUP_REMOVED lines=8> */
.L_x_71:
        /* <DEDUP_REMOVED lines=8> */
.L_x_70:
[----:B------:R-:W-:Y:S05]  /*38a0*/  BSYNC.RECONVERGENT B2 ;  /* 0x0000000000027941 */ /* 0x000fea0003800200 */
.L_x_69:
[----:B------:R-:W-:-:S04]  /*38b0*/  ISETP.GE.AND P0, PT, R3, R8, PT ;  /* 0x000000080300720c */ /* 0x000fc80003f06270 */
[----:B------:R-:W-:-:S13]  /*38c0*/  ISETP.EQ.OR P0, PT, R0, RZ, P0 ;  /* 0x000000ff0000720c */ /* 0x000fda0000702670 */
[----:B------:R-:W-:Y:S05]  /*38d0*/  @P0 BRA `(.L_x_72) ;  /* 0x0000000800500947 */ /* 0x000fea0003800000 */
[----:B------:R-:W-:Y:S01]  /*38e0*/  UISETP.NE.AND UP0, UPT, UR7, URZ, UPT ;  /* 0x000000ff0700728c */ /* 0x000fe2000bf05270 */
[----:B0-----:R-:W-:Y:S01]  /*38f0*/  CS2R R4, SRZ ;  /* 0x0000000000047805 */ /* 0x001fe2000001ff00 */
[----:B------:R-:W0:Y:S01]  /*3900*/  LDCU.64 UR8, c[0x0][0x398] ;  /* 0x00007300ff0877ac */ /* 0x000e220008000a00 */
[----:B------:R-:W1:Y:S06]  /*3910*/  LDCU.64 UR12, c[0x0][0x3a0] ;  /* 0x00007400ff0c77ac */ /* 0x000e6c0008000a00 */
[----:B------:R-:W-:Y:S05]  /*3920*/  BRA.U UP0, `(.L_x_73) ;  /* 0x0000000100087547 */ /* 0x000fea000b800000 */
[----:B------:R-:W2:Y:S02]  /*3930*/  LDC.64 R4, c[0x0][0x3e0] ;  /* 0x0000f800ff047b82 */ /* 0x000ea40000000a00 */
[----:B--2---:R-:W5:Y:S02]  /*3940*/  LDG.E.64 R4, desc[UR10][R4.64] ;  /* 0x0000000a04047981 */ /* 0x004f64000c1e1b00 */
.L_x_73:
[----:B-----5:R-:W-:-:S04]  /*3950*/  IADD3 R0, P0, PT, R3, R4, RZ ;  /* 0x0000000403007210 */ /* 0x020fc80007f1e0ff */
[----:B------:R-:W-:Y:S02]  /*3960*/  LEA.HI.X.SX32 R3, R3, R5, 0x1, P0 ;  /* 0x0000000503037211 */ /* 0x000fe400000f0eff */
[C---:B0-----:R-:W-:Y:S02]  /*3970*/  LEA R4, P0, R0.reuse, UR8, 0x2 ;  /* 0x0000000800047c11 */ /* 0x041fe4000f8010ff */
[C---:B-1----:R-:W-:Y:S02]  /*3980*/  LEA R6, P1, R0.reuse, UR12, 0x3 ;  /* 0x0000000c00067c11 */ /* 0x042fe4000f8218ff */
[C-C-:B------:R-:W-:Y:S02]  /*3990*/  LEA.HI.X R5, R0.reuse, UR9, R3.reuse, 0x2, P0 ;  /* 0x0000000900057c11 */ /* 0x140fe400080f1403 */
[----:B------:R-:W-:-:S03]  /*39a0*/  LEA.HI.X R7, R0, UR13, R3, 0x3, P1 ;  /* 0x0000000d00077c11 */ /* 0x000fc600088f1c03 */
[----:B------:R1:W-:Y:S04]  /*39b0*/  STG.E desc[UR10][R4.64], R2 ;  /* 0x0000000204007986 */ /* 0x0003e8000c10190a */
[----:B------:R1:W-:Y:S01]  /*39c0*/  STG.E.64 desc[UR10][R6.64], R12 ;  /* 0x0000000c06007986 */ /* 0x0003e2000c101b0a */
[----:B------:R-:W-:Y:S05]  /*39d0*/  BRA `(.L_x_72) ;  /* 0x0000000800107947 */ /* 0x000fea0003800000 */
.L_x_68:
[----:B------:R-:W-:Y:S01]  /*39e0*/  BAR.SYNC.DEFER_BLOCKING 0x0 ;  /* 0x0000000000007b1d */ /* 0x000fe20000010000 */
[----:B------:R-:W-:Y:S02]  /*39f0*/  ISETP.NE.AND P0, PT, R15, RZ, PT ;  /* 0x000000ff0f00720c */ /* 0x000fe40003f05270 */
[----:B------:R-:W-:-:S03]  /*3a00*/  ISETP.NE.AND P1, PT, R0, RZ, PT ;  /* 0x000000ff0000720c */ /* 0x000fc60003f25270 */
[----:B------:R-:W0:Y:S01]  /*3a10*/  LDCU.64 UR8, c[0x0][0x398] ;  /* 0x00007300ff0877ac */ /* 0x000e220008000a00 */
[----:B------:R-:W1:Y:S07]  /*3a20*/  LDCU.64 UR14, c[0x0][0x398] ;  /* 0x00007300ff0e77ac */ /* 0x000e6e0008000a00 */
[----:B------:R-:W-:Y:S01]  /*3a30*/  @P0 LEA R0, R17, UR4, 0x4 ;  /* 0x0000000411000c11 */ /* 0x000fe2000f8e20ff */
[----:B------:R-:W2:Y:S01]  /*3a40*/  LDCU.64 UR12, c[0x0][0x3a0] ;  /* 0x00007400ff0c77ac */ /* 0x000ea20008000a00 */
[----:B------:R-:W-:Y:S01]  /*3a50*/  @P1 LEA R3, R3, UR4, 0x4 ;  /* 0x0000000403031c11 */ /* 0x000fe2000f8e20ff */
[----:B------:R-:W3:Y:S02]  /*3a60*/  LDCU.64 UR16, c[0x0][0x3a0] ;  /* 0x00007400ff1077ac */ /* 0x000ee40008000a00 */
[----:B------:R4:W-:Y:S04]  /*3a70*/  @P0 STS.64 [R0+0x8], R10 ;  /* 0x0000080a00000388 */ /* 0x0009e80000000a00 */
[----:B------:R4:W-:Y:S01]  /*3a80*/  @P0 STS [R0], R19 ;  /* 0x0000001300000388 */ /* 0x0009e20000000800 */
[----:B------:R-:W-:-:S03]  /*3a90*/  ISETP.GE.U32.AND P0, PT, R9, R8, PT ;  /* 0x000000080900720c */ /* 0x000fc60003f06070 */
[----:B------:R4:W-:Y:S04]  /*3aa0*/  @P1 STS.64 [R3+0x8], R12 ;  /* 0x0000080c03001388 */ /* 0x0009e80000000a00 */
[----:B------:R4:W-:Y:S01]  /*3ab0*/  @P1 STS [R3], R2 ;  /* 0x0000000203001388 */ /* 0x0009e20000000800 */
[----:B------:R-:W-:Y:S06]  /*3ac0*/  BAR.SYNC.DEFER_BLOCKING 0x0 ;  /* 0x0000000000007b1d */ /* 0x000fec0000010000 */
[----:B0123--:R-:W-:Y:S05]  /*3ad0*/  @P0 BRA `(.L_x_72) ;  /* 0x0000000400d00947 */ /* 0x00ffea0003800000 */
[----:B----4-:R-:W0:Y:S01]  /*3ae0*/  LDC R0, c[0x0][0x3bc] ;  /* 0x0000ef00ff007b82 */ /* 0x010e220000000800 */
[----:B------:R-:W-:Y:S01]  /*3af0*/  IADD3 R5, PT, PT, R7, R5, R6 ;  /* 0x0000000507057210 */ /* 0x000fe20007ffe006 */
[----:B------:R-:W-:Y:S03]  /*3b00*/  BSSY.RECONVERGENT B2, `(.L_x_74) ;  /* 0x0000022000027945 */ /* 0x000fe60003800200 */
[----:B0-----:R-:W-:-:S04]  /*3b10*/  IADD3 R4, PT, PT, R5, R0, R4 ;  /* 0x0000000005047210 */ /* 0x001fc80007ffe004 */
[----:B------:R-:W-:-:S04]  /*3b20*/  IADD3 R18, PT, PT, R4, -0x101, -R9 ;  /* 0xfffffeff04127810 */ /* 0x000fc80007ffe809 */
[----:B------:R-:W-:-:S04]  /*3b30*/  LOP3.LUT R0, R18, 0x180, RZ, 0xc0, !PT ;  /* 0x0000018012007812 */ /* 0x000fc800078ec0ff */
[----:B------:R-:W-:-:S13]  /*3b40*/  ISETP.NE.AND P0, PT, R0, 0x180, PT ;  /* 0x000001800000780c */ /* 0x000fda0003f05270 */
[----:B------:R-:W-:Y:S05]  /*3b50*/  @!P0 BRA `(.L_x_75) ;  /* 0x0000000000708947 */ /* 0x000fea0003800000 */
[----:B------:R-:W-:Y:S01]  /*3b60*/  LEA.HI R0, R18, 0x1, RZ, 0x19 ;  /* 0x0000000112007811 */ /* 0x000fe200078fc8ff */
[----:B------:R-:W-:Y:S01]  /*3b70*/  BSSY.RECONVERGENT B3, `(.L_x_75) ;  /* 0x000001a000037945 */ /* 0x000fe20003800200 */
[----:B------:R-:W-:Y:S01]  /*3b80*/  ISETP.NE.AND P0, PT, RZ, UR7, PT ;  /* 0x00000007ff007c0c */ /* 0x000fe2000bf05270 */
[----:B------:R-:W-:Y:S01]  /*3b90*/  IMAD.MOV.U32 R15, RZ, RZ, R9 ;  /* 0x000000ffff0f7224 */ /* 0x000fe200078e0009 */
[----:B------:R-:W-:Y:S01]  /*3ba0*/  LOP3.LUT R0, R0, 0x3, RZ, 0xc0, !PT ;  /* 0x0000000300007812 */ /* 0x000fe200078ec0ff */
[----:B------:R-:W-:Y:S01]  /*3bb0*/  IMAD.MOV.U32 R17, RZ, RZ, RZ ;  /* 0x000000ffff117224 */ /* 0x000fe200078e00ff */
[----:B------:R-:W-:-:S03]  /*3bc0*/  LEA R14, R9, UR4, 0x4 ;  /* 0x00000004090e7c11 */ /* 0x000fc6000f8e20ff */
[----:B------:R-:W-:-:S07]  /*3bd0*/  IMAD.MOV R0, RZ, RZ, -R0 ;  /* 0x000000ffff007224 */ /* 0x000fce00078e0a00 */
.L_x_76:
        /* <DEDUP_REMOVED lines=16> */
[----:B------:R-:W-:Y:S02]  /*3ce0*/  IMAD.MOV.U32 R15, RZ, RZ, R9 ;  /* 0x000000ffff0f7224 */ /* 0x000fe400078e0009 */
[----:B------:R-:W-:-:S04]  /*3cf0*/  IMAD.X R17, RZ, RZ, R17, P2 ;  /* 0x000000ffff117224 */ /* 0x000fc800010e0611 */
[----:B------:R-:W-:Y:S05]  /*3d00*/  @P1 BRA `(.L_x_76) ;  /* 0xfffffffc00b41947 */ /* 0x000fea000383ffff */
[----:B------:R-:W-:Y:S05]  /*3d10*/  BSYNC.RECONVERGENT B3 ;  /* 0x0000000000037941 */ /* 0x000fea0003800200 */
.L_x_75:
[----:B------:R-:W-:Y:S05]  /*3d20*/  BSYNC.RECONVERGENT B2 ;  /* 0x0000000000027941 */ /* 0x000fea0003800200 */
.L_x_74:
[----:B------:R-:W-:-:S13]  /*3d30*/  ISETP.GE.U32.AND P0, PT, R18, 0x180, PT ;  /* 0x000001801200780c */ /* 0x000fda0003f06070 */
[----:B------:R-:W-:Y:S05]  /*3d40*/  @!P0 BRA `(.L_x_72) ;  /* 0x0000000400348947 */ /* 0x000fea0003800000 */
[----:B------:R-:W1:Y:S01]  /*3d50*/  S2UR UR6, SR_CgaCtaId ;  /* 0x00000000000679c3 */ /* 0x000e620000008800 */
[----:B------:R-:W-:Y:S01]  /*3d60*/  UMOV UR5, 0x400 ;  /* 0x0000040000057882 */ /* 0x000fe20000000000 */
[----:B------:R-:W-:Y:S01]  /*3d70*/  UISETP.NE.AND UP0, UPT, UR7, URZ, UPT ;  /* 0x000000ff0700728c */ /* 0x000fe2000bf05270 */
[----:B0-----:R-:W-:-:S04]  /*3d80*/  IMAD.WIDE.U32 R2, R9, 0x4, RZ ;  /* 0x0000000409027825 */ /* 0x001fc800078e00ff */
[----:B------:R-:W-:Y:S01]  /*3d90*/  IMAD.MOV.U32 R10, RZ, RZ, R2 ;  /* 0x000000ffff0a7224 */ /* 0x000fe200078e0002 */
[----:B------:R-:W-:Y:S01]  /*3da0*/  PLOP3.LUT P0, PT, PT, PT, UP0, 0x80, 0x8 ;  /* 0x000000000008781c */ /* 0x000fe20003f0f008 */
[----:B------:R-:W-:Y:S01]  /*3db0*/  IMAD.MOV.U32 R2, RZ, RZ, RZ ;  /* 0x000000ffff027224 */ /* 0x000fe200078e00ff */
[----:B-1----:R-:W-:-:S06]  /*3dc0*/  ULEA UR5, UR6, UR5, 0x18 ;  /* 0x0000000506057291 */ /* 0x002fcc000f8ec0ff */
[----:B------:R-:W-:-:S05]  /*3dd0*/  LEA R0, R9, UR5, 0x4 ;  /* 0x0000000509007c11 */ /* 0x000fca000f8e20ff */
[----:B------:R-:W-:-:S07]  /*3de0*/  VIADD R0, R0, 0x1000 ;  /* 0x0000100000007836 */ /* 0x000fce0000000000 */
.L_x_79:
        /* <DEDUP_REMOVED lines=21> */
.L_x_77:
[C---:B--2--5:R-:W-:Y:S02]  /*3f40*/  LEA R4, P1, R20.reuse, R10, 0x2 ;  /* 0x0000000a14047211 */ /* 0x064fe400078210ff */
        /* <DEDUP_REMOVED lines=13> */
.L_x_78:
[----:B0-----:R-:W0:Y:S01]  /*4020*/  LDS.128 R4, [R0] ;  /* 0x0000000000047984 */ /* 0x001e220000000c00 */
[----:B------:R-:W1:Y:S01]  /*4030*/  @!P0 LDC.64 R20, c[0x0][0x3e0] ;  /* 0x0000f800ff148b82 */ /* 0x000e620000000a00 */
[C---:B-----5:R-:W-:Y:S02]  /*4040*/  LEA R18, P1, R16.reuse, R10, 0x2 ;  /* 0x0000000a10127211 */ /* 0x060fe400078210ff */
[----:B------:R-:W-:Y:S02]  /*4050*/  IADD3 R11, P3, PT, R9, R16, RZ ;  /* 0x00000010090b7210 */ /* 0x000fe40007f7e0ff */
[--C-:B------:R-:W-:Y:S02]  /*4060*/  LEA.HI.X R12, R16, R3, R17.reuse, 0x2, P1 ;  /* 0x00000003100c7211 */ /* 0x100fe400008f1411 */
[----:B------:R-:W-:Y:S01]  /*4070*/  IADD3 R18, P2, PT, R18, UR14, RZ ;  /* 0x0000000e12127c10 */ /* 0x000fe2000ff5e0ff */
[----:B------:R-:W-:Y:S01]  /*4080*/  IMAD.X R16, R2, 0x1, R17, P3 ;  /* 0x0000000102107824 */ /* 0x000fe200018e0611 */
[----:B------:R-:W-:-:S02]  /*4090*/  LEA R22, P1, R11, UR16, 0x3 ;  /* 0x000000100b167c11 */ /* 0x000fc4000f8218ff */
[----:B------:R-:W-:Y:S02]  /*40a0*/  IADD3.X R19, PT, PT, R12, UR15, RZ, P2, !PT ;  /* 0x0000000f0c137c10 */ /* 0x000fe400097fe4ff */
[----:B------:R-:W-:Y:S02]  /*40b0*/  LEA.HI.X R23, R11, UR17, R16, 0x3, P1 ;  /* 0x000000110b177c11 */ /* 0x000fe400088f1c10 */
[----:B------:R-:W-:Y:S01]  /*40c0*/  CS2R R16, SRZ ;  /* 0x0000000000107805 */ /* 0x000fe2000001ff00 */
[----:B------:R2:W3:Y:S04]  /*40d0*/  LDS.128 R12, [R0+0x800] ;  /* 0x00080000000c7984 */ /* 0x0004e80000000c00 */
        /* <DEDUP_REMOVED lines=20> */
.L_x_72:
[----:B------:R-:W-:Y:S05]  /*4220*/  BSYNC.RECONVERGENT B1 ;  /* 0x0000000000017941 */ /* 0x000fea0003800200 */
.L_x_67:
[----:B------:R-:W-:Y:S05]  /*4230*/  BRA `(.L_x_80) ;  /* 0x0000001c00487947 */ /* 0x000fea0003800000 */
.L_x_56:
[----:B------:R-:W0:Y:S01]  /*4240*/  S2R R22, SR_TID.X ;  /* 0x0000000000167919 */ /* 0x000e220000002100 */
[----:B------:R-:W1:Y:S01]  /*4250*/  LDCU.U8 UR6, c[0x0][0x3c8] ;  /* 0x00007900ff0677ac */ /* 0x000e620008000000 */
[----:B------:R-:W-:Y:S02]  /*4260*/  SHF.R.S32.HI R0, RZ, 0x1f, R2 ;  /* 0x0000001fff007819 */ /* 0x000fe40000011402 */
        /* <DEDUP_REMOVED lines=13> */
[----:B------:R-:W-:Y:S02]  /*4340*/  IADD3.X R11, PT, PT, RZ, UR5, R0, P2, P3 ;  /* 0x00000005ff0b7c10 */ /* 0x000fe400097e6400 */
        /* <DEDUP_REMOVED lines=36> */
.L_x_84:
[----:B------:R-:W-:Y:S01]  /*4590*/  FMUL.FTZ R5, R0, R3 ;  /* 0x0000000300057220 */ /* 0x000fe20000410000 */
[----:B------:R-:W-:-:S03]  /*45a0*/  FMUL.FTZ R3, R3, 0.5 ;  /* 0x3f00000003037820 */ /* 0x000fc60000410000 */
[----:B------:R-:W-:-:S04]  /*45b0*/  FFMA R0, -R5, R5, R0 ;  /* 0x0000000505007223 */ /* 0x000fc80000000100 */
[----:B------:R-:W-:-:S07]  /*45c0*/  FFMA R5, R0, R3, R5 ;  /* 0x0000000300057223 */ /* 0x000fce0000000005 */
.L_x_85:
[----:B------:R-:W-:Y:S05]  /*45d0*/  BSYNC.RECONVERGENT B2 ;  /* 0x0000000000027941 */ /* 0x000fea0003800200 */
.L_x_83:
[----:B------:R-:W-:Y:S02]  /*45e0*/  FSETP.NEU.AND P0, PT, R24, RZ, PT ;  /* 0x000000ff1800720b */ /* 0x000fe40003f0d000 */
[----:B------:R-:W-:-:S11]  /*45f0*/  LOP3.LUT R0, R23, 0x800000, RZ, 0xfc, !PT ;  /* 0x0080000017007812 */ /* 0x000fd600078efcff */
[----:B------:R-:W-:-:S05]  /*4600*/  @P0 FMUL R15, R0, R5 ;  /* 0x00000005000f0220 */ /* 0x000fca0000400000 */
[----:B------:R-:W-:-:S04]  /*4610*/  FSETP.GT.AND P0, PT, R15, 5, PT ;  /* 0x40a000000f00780b */ /* 0x000fc80003f04000 */
[----:B------:R-:W-:-:S04]  /*4620*/  FSETP.EQ.OR P0, PT, R24, +INF , P0 ;  /* 0x7f8000001800780b */ /* 0x000fc80000702400 */
[----:B------:R-:W-:-:S09]  /*4630*/  SEL R15, RZ, 0x1, !P0 ;  /* 0x00000001ff0f7807 */ /* 0x000fd20004000000 */
.L_x_82:
[----:B------:R-:W-:Y:S05]  /*4640*/  BSYNC.RECONVERGENT B1 ;  /* 0x0000000000017941 */ /* 0x000fea0003800200 */
.L_x_81:
        /* <DEDUP_REMOVED lines=22> */
.L_x_89:
[----:B------:R-:W-:Y:S01]  /*47b0*/  FMUL.FTZ R5, R0, R3 ;  /* 0x0000000300057220 */ /* 0x000fe20000410000 */
[----:B------:R-:W-:-:S03]  /*47c0*/  FMUL.FTZ R3, R3, 0.5 ;  /* 0x3f00000003037820 */ /* 0x000fc60000410000 */
[----:B------:R-:W-:-:S04]  /*47d0*/  FFMA R0, -R5, R5, R0 ;  /* 0x0000000505007223 */ /* 0x000fc80000000100 */
[----:B------:R-:W-:-:S07]  /*47e0*/  FFMA R5, R0, R3, R5 ;  /* 0x0000000300057223 */ /* 0x000fce0000000005 */
.L_x_90:
[----:B------:R-:W-:Y:S05]  /*47f0*/  BSYNC.RECONVERGENT B2 ;  /* 0x0000000000027941 */ /* 0x000fea0003800200 */
.L_x_88:
[----:B------:R-:W-:Y:S02]  /*4800*/  FSETP.NEU.AND P0, PT, R21, RZ, PT ;  /* 0x000000ff1500720b */ /* 0x000fe40003f0d000 */
[----:B------:R-:W-:-:S11]  /*4810*/  LOP3.LUT R0, R17, 0x800000, RZ, 0xfc, !PT ;  /* 0x0080000011007812 */ /* 0x000fd600078efcff */
[----:B------:R-:W-:-:S05]  /*4820*/  @P0 FMUL R16, R0, R5 ;  /* 0x0000000500100220 */ /* 0x000fca0000400000 */
[----:B------:R-:W-:-:S04]  /*4830*/  FSETP.GT.AND P0, PT, R16, 5, PT ;  /* 0x40a000001000780b */ /* 0x000fc80003f04000 */
[----:B------:R-:W-:-:S04]  /*4840*/  FSETP.EQ.OR P0, PT, R21, +INF , P0 ;  /* 0x7f8000001500780b */ /* 0x000fc80000702400 */
[----:B------:R-:W-:-:S09]  /*4850*/  SEL R0, RZ, 0x1, !P0 ;  /* 0x00000001ff007807 */ /* 0x000fd20004000000 */
.L_x_87:
[----:B------:R-:W-:Y:S05]  /*4860*/  BSYNC.RECONVERGENT B1 ;  /* 0x0000000000017941 */ /* 0x000fea0003800200 */
.L_x_86:
[----:B------:R-:W-:Y:S01]  /*4870*/  IMAD.IADD R23, R0, 0x1, R15 ;  /* 0x0000000100177824 */ /* 0x000fe200078e020f */
[----:B------:R-:W0:Y:S01]  /*4880*/  S2R R3, SR_LANEID ;  /* 0x0000000000037919 */ /* 0x000e220000000000 */
[----:B------:R-:W1:Y:S01]  /*4890*/  S2UR UR5, SR_CgaCtaId ;  /* 0x00000000000579c3 */ /* 0x000e620000008800 */
[----:B------:R-:W-:Y:S01]  /*48a0*/  UMOV UR4, 0x400 ;  /* 0x0000040000047882 */ /* 0x000fe20000000000 */
[----:B------:R-:W-:-:S06]  /*48b0*/  SHF.R.U32.HI R14, RZ, 0x5, R22 ;  /* 0x00000005ff0e7819 */ /* 0x000fcc0000011616 */
[----:B------:R-:W-:Y:S06]  /*48c0*/  BAR.SYNC.DEFER_BLOCKING 0x0 ;  /* 0x0000000000007b1d */ /* 0x000fec0000010000 */
[----:B-----5:R-:W2:Y:S01]  /*48d0*/  SHFL.UP P0, R4, R23, 0x1, RZ ;  /* 0x0420000017047989 */ /* 0x020ea200000000ff */
        /* <DEDUP_REMOVED lines=13> */
[----:B------:R-:W-:-:S04]  /*49b0*/  ISETP.NE.AND P0, PT, R14, 0x2, PT ;  /* 0x000000020e00780c */ /* 0x000fc80003f05270 */
[----:B------:R-:W-:Y:S01]  /*49c0*/  @!P1 STS [R21], R8 ;  /* 0x0000000815009388 */ /* 0x000fe20000000800 */
[----:B------:R-:W-:Y:S01]  /*49d0*/  BAR.SYNC.DEFER_BLOCKING 0x0 ;  /* 0x0000000000007b1d */ /* 0x000fe20000010000 */
[----:B------:R-:W-:-:S05]  /*49e0*/  ISETP.NE.AND P1, PT, R14, 0x3, PT ;  /* 0x000000030e00780c */ /* 0x000fca0003f25270 */
[----:B------:R-:W0:Y:S02]  /*49f0*/  LDS.128 R4, [UR5] ;  /* 0x00000005ff047984 */ /* 0x000e240008000c00 */
[----:B0-----:R-:W-:Y:S02]  /*4a00*/  IMAD.IADD R17, R4, 0x1, R5 ;  /* 0x0000000104117824 */ /* 0x001fe400078e0205 */
[----:B------:R-:W-:Y:S02]  /*4a10*/  IMAD.IADD R5, R8, 0x1, -R23 ;  /* 0x0000000108057824 */ /* 0x000fe400078e0a17 */
[----:B------:R-:W-:Y:S01]  /*4a20*/  IMAD.IADD R6, R6, 0x1, R17 ;  /* 0x0000000106067824 */ /* 0x000fe200078e0211 */
[----:B------:R-:W-:Y:S02]  /*4a30*/  SEL R4, R17, R4, !P0 ;  /* 0x0000000411047207 */ /* 0x000fe40004000000 */
[----:B------:R-:W-:Y:S01]  /*4a40*/  SEL R17, R5, RZ, P2 ;  /* 0x000000ff05117207 */ /* 0x000fe20001000000 */
[----:B------:R-:W-:Y:S01]  /*4a50*/  IMAD.IADD R7, R7, 0x1, R6 ;  /* 0x0000000107077824 */ /* 0x000fe200078e0206 */
[----:B------:R-:W-:-:S02]  /*4a60*/  SEL R4, R6, R4, !P1 ;  /* 0x0000000406047207 */ /* 0x000fc40004800000 */
[C---:B------:R-:W-:Y:S02]  /*4a70*/  ISETP.GT.U32.AND P1, PT, R22.reuse, 0x1f, PT ;  /* 0x0000001f1600780c */ /* 0x040fe40003f24070 */
[----:B------:R-:W-:Y:S01]  /*4a80*/  ISETP.GE.U32.AND P0, PT, R22, 0x20, PT ;  /* 0x000000201600780c */ /* 0x000fe20003f06070 */
[----:B------:R-:W-:-:S05]  /*4a90*/  IMAD.IADD R8, R4, 0x1, R17 ;  /* 0x0000000104087824 */ /* 0x000fca00078e0211 */
[----:B------:R-:W-:-:S05]  /*4aa0*/  SEL R5, R5, R8, !P0 ;  /* 0x0000000805057207 */ /* 0x000fca0004000000 */
[----:B------:R-:W-:Y:S05]  /*4ab0*/  @P1 BRA `(.L_x_91) ;  /* 0x00000008005c1947 */ /* 0x000fea0003800000 */
[----:B------:R-:W0:Y:S01]  /*4ac0*/  LDC.64 R16, c[0x0][0x3b0] ;  /* 0x0000ec00ff107b82 */ /* 0x000e220000000a00 */
[----:B------:R-:W-:-:S07]  /*4ad0*/  ISETP.NE.AND P0, PT, R22, RZ, PT ;  /* 0x000000ff1600720c */ /* 0x000fce0003f05270 */
[----:B------:R-:W1:Y:S06]  /*4ae0*/  LDC R4, c[0x0][0x370] ;  /* 0x0000dc00ff047b82 */ /* 0x000e6c0000000800 */
[----:B------:R-:W-:Y:S01]  /*4af0*/  @!P0 IMAD.MOV.U32 R6, RZ, RZ, 0x64 ;  /* 0x00000064ff068424 */ /* 0x000fe200078e00ff */
[----:B------:R2:W-:Y:S01]  /*4b00*/  @!P0 STS [UR5+0x2c], R7 ;  /* 0x00002c07ff008988 */ /* 0x0005e20008000805 */
[----:B0-----:R-:W-:-:S05]  /*4b10*/  IMAD.WIDE R24, R9, 0x8, R16 ;  /* 0x0000000809187825 */ /* 0x001fca00078e0210 */
[----:B------:R2:W-:Y:S01]  /*4b20*/  @!P0 ST.E.64.STRONG.GPU desc[UR10][R24.64+0x100], R6 ;  /* 0x0001000618008985 */ /* 0x0005e2000c10fb0a */
[----:B-1----:R-:W-:Y:S02]  /*4b30*/  ISETP.GT.U32.AND P0, PT, R4, 0x1f3, PT ;  /* 0x000001f30400780c */ /* 0x002fe40003f04070 */
[----:B------:R-:W-:-:S05]  /*4b40*/  LOP3.LUT R4, RZ, R22, RZ, 0x33, !PT ;  /* 0x00000016ff047212 */ /* 0x000fca00078e33ff */
[----:B------:R-:W-:-:S06]  /*4b50*/  IMAD.IADD R9, R9, 0x1, R4 ;  /* 0x0000000109097824 */ /* 0x000fcc00078e0204 */
[----:B--2---:R-:W-:Y:S05]  /*4b60*/  @P0 BRA `(.L_x_92) ;  /* 0x0000000000080947 */ /* 0x004fea0003800000 */
[----:B------:R0:W-:Y:S06]  /*4b70*/  MEMBAR.SC.CTA ;  /* 0x0000000000007992 */ /* 0x0001ec0000000000 */
[----:B0-----:R-:W-:Y:S05]  /*4b80*/  BRA `(.L_x_93) ;  /* 0x0000000000087947 */ /* 0x001fea0003800000 */
.L_x_92:
[----:B------:R-:W-:Y:S05]  /*4b90*/  NANOSLEEP 0x1c2 ;  /* 0x000001c20000795d */ /* 0x000fea0003800000 */
[----:B------:R-:W-:Y:S01]  /*4ba0*/  NOP ;  /* 0x0000000000007918 */ /* 0x000fe20000000000 */
.L_x_93:
[----:B------:R-:W-:-:S05]  /*4bb0*/  IMAD.WIDE R16, R9, 0x8, R16 ;  /* 0x0000000809107825 */ /* 0x000fca00078e0210 */
[----:B------:R-:W2:Y:S01]  /*4bc0*/  LD.E.64.STRONG.GPU R8, desc[UR10][R16.64+0x100] ;  /* 0x0001000a10087980 */ /* 0x000ea2000c10fb00 */
[----:B------:R-:W-:Y:S01]  /*4bd0*/  UMOV UR4, 0xffffffff ;  /* 0xffffffff00047882 */ /* 0x000fe20000000000 */
[----:B--2---:R-:W-:Y:S02]  /*4be0*/  ISETP.NE.AND P2, PT, R8, 0x63, PT ;  /* 0x000000630800780c */ /* 0x004fe40003f45270 */
[----:B------:R-:W-:Y:S11]  /*4bf0*/  BRA.DIV UR4, `(.L_x_94) ;  /* 0x0000001e04bc7947 */ /* 0x000ff6000b800000 */
[----:B------:R-:W-:-:S13]  /*4c00*/  VOTE.ANY P2, !P2 ;  /* 0x0000000000ff7806 */ /* 0x000fda0005040100 */
.L_x_154:
[----:B------:R-:W-:Y:S05]  /*4c10*/  @!P2 BRA `(.L_x_95) ;  /* 0x000000000030a947 */ /* 0x000fea0003800000 */
.L_x_99:
[----:B------:R-:W-:Y:S05]  /*4c20*/  YIELD ;  /* 0x0000000000007946 */ /* 0x000fea0003800000 */
[----:B------:R-:W-:Y:S05]  /*4c30*/  @P0 BRA `(.L_x_96) ;  /* 0x0000000000080947 */ /* 0x000fea0003800000 */
[----:B------:R0:W-:Y:S06]  /*4c40*/  MEMBAR.SC.CTA ;  /* 0x0000000000007992 */ /* 0x0001ec0000000000 */
[----:B0-----:R-:W-:Y:S05]  /*4c50*/  BRA `(.L_x_97) ;  /* 0x0000000000087947 */ /* 0x001fea0003800000 */
.L_x_96:
[----:B------:R-:W-:Y:S05]  /*4c60*/  NANOSLEEP 0x15e ;  /* 0x0000015e0000795d */ /* 0x000fea0003800000 */
[----:B------:R-:W-:Y:S01]  /*4c70*/  NOP ;  /* 0x0000000000007918 */ /* 0x000fe20000000000 */
.L_x_97:
[----:B------:R-:W2:Y:S01]  /*4c80*/  LD.E.64.STRONG.GPU R8, desc[UR10][R16.64+0x100] ;  /* 0x0001000a10087980 */ /* 0x000ea2000c10fb00 */
[----:B------:R-:W-:Y:S01]  /*4c90*/  UMOV UR4, 0xffffffff ;  /* 0xffffffff00047882 */ /* 0x000fe20000000000 */
[----:B--2---:R-:W-:Y:S02]  /*4ca0*/  ISETP.NE.AND P2, PT, R8, 0x63, PT ;  /* 0x000000630800780c */ /* 0x004fe40003f45270 */
[----:B------:R-:W-:Y:S11]  /*4cb0*/  BRA.DIV UR4, `(.L_x_98) ;  /* 0x0000001e04ac7947 */ /* 0x000ff6000b800000 */
[----:B------:R-:W-:-:S13]  /*4cc0*/  VOTE.ANY P2, !P2 ;  /* 0x0000000000ff7806 */ /* 0x000fda0005040100 */
.L_x_157:
[----:B------:R-:W-:Y:S05]  /*4cd0*/  @P2 BRA `(.L_x_99) ;  /* 0xfffffffc00d02947 */ /* 0x000fea000383ffff */
.L_x_95:
[----:B------:R-:W-:Y:S01]  /*4ce0*/  S2UR UR6, SR_CTAID.X ;  /* 0x00000000000679c3 */ /* 0x000fe20000002500 */
[----:B------:R-:W0:Y:S01]  /*4cf0*/  LDCU UR4, c[0x0][0x374] ;  /* 0x00006e80ff0477ac */ /* 0x000e220008000800 */
[----:B------:R-:W-:Y:S02]  /*4d00*/  LOP3.LUT R21, RZ, R22, RZ, 0x33, !PT ;  /* 0x00000016ff157212 */ /* 0x000fe400078e33ff */
[----:B------:R-:W-:-:S04]  /*4d10*/  ISETP.NE.AND P1, PT, R8, 0x65, PT ;  /* 0x000000650800780c */ /* 0x000fc80003f25270 */
[----:B------:R-:W0:Y:S02]  /*4d20*/  S2UR UR7, SR_CTAID.Y ;  /* 0x00000000000779c3 */ /* 0x000e240000002600 */
[----:B0-----:R-:W-:-:S06]  /*4d30*/  UIMAD UR4, UR6, UR4, UR7 ;  /* 0x00000004060472a4 */ /* 0x001fcc000f8e0207 */
[----:B------:R-:W-:Y:S01]  /*4d40*/  VIADD R21, R21, UR4 ;  /* 0x0000000415157c36 */ /* 0x000fe20008000000 */
[----:B------:R-:W-:-:S03]  /*4d50*/  UMOV UR4, 0xffffffff ;  /* 0xffffffff00047882 */ /* 0x000fc60000000000 */
[----:B------:R-:W-:Y:S05]  /*4d60*/  BRA.DIV UR4, `(.L_x_100) ;  /* 0x0000001e04a07947 */ /* 0x000fea000b800000 */
[----:B------:R-:W0:Y:S01]  /*4d70*/  S2R R6, SR_GEMASK ;  /* 0x0000000000067919 */ /* 0x000e220000003c00 */
[----:B------:R-:W-:Y:S01]  /*4d80*/  VOTE.ANY R4, PT, !P1 ;  /* 0x0000000000047806 */ /* 0x000fe200048e0100 */
[----:B------:R-:W-:Y:S01]  /*4d90*/  VIADD R29, R3, 0x2 ;  /* 0x00000002031d7836 */ /* 0x000fe20000000000 */
[----:B------:R-:W-:-:S13]  /*4da0*/  ISETP.NE.AND P2, PT, R8, 0x65, PT ;  /* 0x000000650800780c */ /* 0x000fda0003f45270 */
[----:B------:R-:W-:Y:S02]  /*4db0*/  VOTE.ALL P2, P2 ;  /* 0x0000000000ff7806 */ /* 0x000fe40001040000 */
[----:B0-----:R-:W-:-:S05]  /*4dc0*/  LOP3.LUT R4, R4, 0x80000000, R6, 0xec, !PT ;  /* 0x8000000004047812 */ /* 0x001fca00078eec06 */
[----:B------:R-:W-:-:S05]  /*4dd0*/  VIADD R17, R4, 0xffffffff ;  /* 0xffffffff04117836 */ /* 0x000fca0000000000 */
[----:B------:R-:W-:-:S04]  /*4de0*/  LOP3.LUT R17, R4, R17, RZ, 0xc, !PT ;  /* 0x0000001104117212 */ /* 0x000fc800078e0cff */
[----:B------:R0:W1:Y:S02]  /*4df0*/  POPC R28, R17 ;  /* 0x00000011001c7309 */ /* 0x0000640000000000 */
[C---:B0-----:R-:W-:Y:S01]  /*4e00*/  VIADD R17, R3.reuse, 0x4 ;  /* 0x0000000403117836 */ /* 0x041fe20000000000 */
[----:B-1----:R-:W0:Y:S01]  /*4e10*/  SHFL.DOWN PT, R23, R9, 0x1, R28 ;  /* 0x0820000009177989 */ /* 0x002e2200000e001c */
[----:B------:R-:W-:-:S04]  /*4e20*/  ISETP.GE.AND P1, PT, R3, R28, PT ;  /* 0x0000001c0300720c */ /* 0x000fc80003f26270 */
[----:B0-----:R-:W-:Y:S02]  /*4e30*/  SEL R4, R23, RZ, !P1 ;  /* 0x000000ff17047207 */ /* 0x001fe40004800000 */
[----:B------:R-:W-:-:S03]  /*4e40*/  ISETP.GT.AND P1, PT, R29, R28, PT ;  /* 0x0000001c1d00720c */ /* 0x000fc60003f24270 */
[----:B------:R-:W-:-:S05]  /*4e50*/  IMAD.IADD R27, R4, 0x1, R9 ;  /* 0x00000001041b7824 */ /* 0x000fca00078e0209 */
[----:B------:R-:W0:Y:S02]  /*4e60*/  SHFL.DOWN PT, R23, R27, 0x2, R28 ;  /* 0x084000001b177989 */ /* 0x000e2400000e001c */
[----:B0-----:R-:W-:Y:S02]  /*4e70*/  SEL R26, R23, RZ, !P1 ;  /* 0x000000ff171a7207 */ /* 0x001fe40004800000 */
[----:B------:R-:W-:Y:S01]  /*4e80*/  ISETP.GT.AND P1, PT, R17, R28, PT ;  /* 0x0000001c1100720c */ /* 0x000fe20003f24270 */
[----:B------:R-:W-:Y:S02]  /*4e90*/  VIADD R17, R3, 0x8 ;  /* 0x0000000803117836 */ /* 0x000fe40000000000 */
[----:B------:R-:W-:Y:S02]  /*4ea0*/  IMAD.IADD R26, R27, 0x1, R26 ;  /* 0x000000011b1a7824 */ /* 0x000fe400078e021a */
[----:B------:R-:W-:-:S03]  /*4eb0*/  VIADD R27, R3, 0x10 ;  /* 0x00000010031b7836 */ /* 0x000fc60000000000 */
[----:B------:R-:W0:Y:S02]  /*4ec0*/  SHFL.DOWN PT, R23, R26, 0x4, R28 ;  /* 0x088000001a177989 */ /* 0x000e2400000e001c */
[----:B0-----:R-:W-:Y:S02]  /*4ed0*/  SEL R9, R23, RZ, !P1 ;  /* 0x000000ff17097207 */ /* 0x001fe40004800000 */
[----:B------:R-:W-:Y:S02]  /*4ee0*/  ISETP.GT.AND P1, PT, R17, R28, PT ;  /* 0x0000001c1100720c */ /* 0x000fe40003f24270 */
[----:B------:R-:W0:Y:S01]  /*4ef0*/  LDC.64 R16, c[0x0][0x3b0] ;  /* 0x0000ec00ff107b82 */ /* 0x000e220000000a00 */
[----:B------:R-:W-:-:S05]  /*4f00*/  IMAD.IADD R9, R26, 0x1, R9 ;  /* 0x000000011a097824 */ /* 0x000fca00078e0209 */
[----:B------:R-:W1:Y:S01]  /*4f10*/  SHFL.DOWN PT, R23, R9, 0x8, R28 ;  /* 0x0900000009177989 */ /* 0x000e6200000e001c */
[----:B0-----:R-:W-:Y:S02]  /*4f20*/  IADD3 R26, P3, PT, R16, 0x100, RZ ;  /* 0x00000100101a7810 */ /* 0x001fe40007f7e0ff */
[----:B-1----:R-:W-:Y:S02]  /*4f30*/  SEL R4, R23, RZ, !P1 ;  /* 0x000000ff17047207 */ /* 0x002fe40004800000 */
[----:B------:R-:W-:Y:S01]  /*4f40*/  ISETP.GT.AND P1, PT, R27, R28, PT ;  /* 0x0000001c1b00720c */ /* 0x000fe20003f24270 */
[----:B------:R-:W-:Y:S02]  /*4f50*/  IMAD.X R27, RZ, RZ, R17, P3 ;  /* 0x000000ffff1b7224 */ /* 0x000fe400018e0611 */
[----:B------:R-:W-:-:S05]  /*4f60*/  IMAD.IADD R29, R9, 0x1, R4 ;  /* 0x00000001091d7824 */ /* 0x000fca00078e0204 */
[----:B------:R-:W0:Y:S02]  /*4f70*/  SHFL.DOWN PT, R23, R29, 0x10, R28 ;  /* 0x0a0000001d177989 */ /* 0x000e2400000e001c */
[----:B0-----:R-:W-:-:S05]  /*4f80*/  SEL R16, R23, RZ, !P1 ;  /* 0x000000ff17107207 */ /* 0x001fca0004800000 */
[----:B------:R-:W-:-:S07]  /*4f90*/  IMAD.IADD R16, R29, 0x1, R16 ;  /* 0x000000011d107824 */ /* 0x000fce00078e0210 */
.L_x_166:
[----:B------:R-:W-:Y:S05]  /*4fa0*/  @!P2 BRA `(.L_x_101) ;  /* 0x0000000000e0a947 */ /* 0x000fea0003800000 */
.L_x_109:
[----:B------:R-:W-:-:S05]  /*4fb0*/  IMAD.WIDE R28, R21, 0x8, R26 ;  /* 0x00000008151c7825 */ /* 0x000fca00078e021a */
[----:B------:R-:W2:Y:S01]  /*4fc0*/  LD.E.64.STRONG.GPU R8, desc[UR10][R28.64+-0x100] ;  /* 0xffff000a1c087980 */ /* 0x000ea2000c10fb00 */
[----:B------:R-:W-:Y:S05]  /*4fd0*/  YIELD ;  /* 0x0000000000007946 */ /* 0x000fea0003800000 */
[----:B------:R-:W-:Y:S01]  /*4fe0*/  UMOV UR4, 0xffffffff ;  /* 0xffffffff00047882 */ /* 0x000fe20000000000 */
[----:B--2---:R-:W-:Y:S02]  /*4ff0*/  ISETP.NE.AND P2, PT, R8, 0x63, PT ;  /* 0x000000630800780c */ /* 0x004fe40003f45270 */
[----:B------:R-:W-:Y:S11]  /*5000*/  BRA.DIV UR4, `(.L_x_102) ;  /* 0x0000001e04f87947 */ /* 0x000ff6000b800000 */
[----:B------:R-:W-:-:S13]  /*5010*/  VOTE.ANY P2, !P2 ;  /* 0x0000000000ff7806 */ /* 0x000fda0005040100 */
.L_x_169:
[----:B------:R-:W-:Y:S05]  /*5020*/  @!P2 BRA `(.L_x_103) ;  /* 0x000000000030a947 */ /* 0x000fea0003800000 */
.L_x_107:
[----:B------:R-:W-:Y:S05]  /*5030*/  YIELD ;  /* 0x0000000000007946 */ /* 0x000fea0003800000 */
[----:B------:R-:W-:Y:S05]  /*5040*/  @P0 BRA `(.L_x_104) ;  /* 0x0000000000080947 */ /* 0x000fea0003800000 */
[----:B------:R0:W-:Y:S06]  /*5050*/  MEMBAR.SC.CTA ;  /* 0x0000000000007992 */ /* 0x0001ec0000000000 */
[----:B0-----:R-:W-:Y:S05]  /*5060*/  BRA `(.L_x_105) ;  /* 0x0000000000087947 */ /* 0x001fea0003800000 */
.L_x_104:
[----:B------:R-:W-:Y:S05]  /*5070*/  NANOSLEEP 0x15e ;  /* 0x0000015e0000795d */ /* 0x000fea0003800000 */
[----:B------:R-:W-:Y:S01]  /*5080*/  NOP ;  /* 0x0000000000007918 */ /* 0x000fe20000000000 */
.L_x_105:
[----:B------:R-:W2:Y:S01]  /*5090*/  LD.E.64.STRONG.GPU R8, desc[UR10][R28.64+-0x100] ;  /* 0xffff000a1c087980 */ /* 0x000ea2000c10fb00 */
[----:B------:R-:W-:Y:S01]  /*50a0*/  UMOV UR4, 0xffffffff ;  /* 0xffffffff00047882 */ /* 0x000fe20000000000 */
[----:B--2---:R-:W-:Y:S02]  /*50b0*/  ISETP.NE.AND P2, PT, R8, 0x63, PT ;  /* 0x000000630800780c */ /* 0x004fe40003f45270 */
[----:B------:R-:W-:Y:S11]  /*50c0*/  BRA.DIV UR4, `(.L_x_106) ;  /* 0x0000001e04e87947 */ /* 0x000ff6000b800000 */
[----:B------:R-:W-:-:S13]  /*50d0*/  VOTE.ANY P2, !P2 ;  /* 0x0000000000ff7806 */ /* 0x000fda0005040100 */
.L_x_172:
[----:B------:R-:W-:Y:S05]  /*50e0*/  @P2 BRA `(.L_x_107) ;  /* 0xfffffffc00d02947 */ /* 0x000fea000383ffff */
.L_x_103:
[----:B------:R-:W-:Y:S01]  /*50f0*/  UMOV UR4, 0xffffffff ;  /* 0xffffffff00047882 */ /* 0x000fe20000000000 */
[----:B------:R-:W-:Y:S02]  /*5100*/  ISETP.NE.AND P1, PT, R8, 0x65, PT ;  /* 0x000000650800780c */ /* 0x000fe40003f25270 */
[----:B------:R-:W-:Y:S11]  /*5110*/  BRA.DIV UR4, `(.L_x_108) ;  /* 0x0000001e04f47947 */ /* 0x000ff6000b800000 */
[----:B------:R-:W-:Y:S01]  /*5120*/  VOTE.ANY R4, PT, !P1 ;  /* 0x0000000000047806 */ /* 0x000fe200048e0100 */
[----:B------:R-:W-:Y:S01]  /*5130*/  VIADD R21, R21, 0xffffffe0 ;  /* 0xffffffe015157836 */ /* 0x000fe20000000000 */
[----:B------:R-:W-:Y:S02]  /*5140*/  ISETP.NE.AND P2, PT, R8, 0x65, PT ;  /* 0x000000650800780c */ /* 0x000fe40003f45270 */
[----:B------:R-:W-:-:S05]  /*5150*/  LOP3.LUT R4, R4, 0x80000000, R6, 0xec, !PT ;  /* 0x8000000004047812 */ /* 0x000fca00078eec06 */
[----:B------:R-:W-:-:S05]  /*5160*/  VIADD R17, R4, 0xffffffff ;  /* 0xffffffff04117836 */ /* 0x000fca0000000000 */
[----:B------:R-:W-:Y:S01]  /*5170*/  LOP3.LUT R17, R4, R17, RZ, 0xc, !PT ;  /* 0x0000001104117212 */ /* 0x000fe200078e0cff */
[----:B------:R-:W-:Y:S01]  /*5180*/  VIADD R4, R3, 0x2 ;  /* 0x0000000203047836 */ /* 0x000fe20000000000 */
[----:B------:R-:W-:-:S04]  /*5190*/  VOTE.ALL P2, P2 ;  /* 0x0000000000ff7806 */ /* 0x000fc80001040000 */
[----:B------:R-:W0:Y:S02]  /*51a0*/  POPC R17, R17 ;  /* 0x0000001100117309 */ /* 0x000e240000000000 */
[----:B0-----:R-:W0:Y:S01]  /*51b0*/  SHFL.DOWN PT, R23, R9, 0x1, R17 ;  /* 0x0820000009177989 */ /* 0x001e2200000e0011 */
[----:B------:R-:W-:-:S04]  /*51c0*/  ISETP.GE.AND P1, PT, R3, R17, PT ;  /* 0x000000110300720c */ /* 0x000fc80003f26270 */
        /* <DEDUP_REMOVED lines=9> */
[----:B0-----:R-:W-:-:S05]  /*5260*/  SEL R4, R23, RZ, !P1 ;  /* 0x000000ff17047207 */ /* 0x001fca0004800000 */
[----:B------:R-:W-:Y:S02]  /*5270*/  IMAD.IADD R9, R29, 0x1, R4 ;  /* 0x000000011d097824 */ /* 0x000fe400078e0204 */
[----:B------:R-:W-:-:S03]  /*5280*/  VIADD R4, R3, 0x8 ;  /* 0x0000000803047836 */ /* 0x000fc60000000000 */
[----:B------:R-:W0:Y:S02]  /*5290*/  SHFL.DOWN PT, R23, R9, 0x8, R17 ;  /* 0x0900000009177989 */ /* 0x000e2400000e0011 */
[----:B------:R-:W-:Y:S01]  /*52a0*/  ISETP.GT.AND P1, PT, R4, R17, PT ;  /* 0x000000110400720c */ /* 0x000fe20003f24270 */
[----:B------:R-:W-:-:S03]  /*52b0*/  VIADD R4, R3, 0x10 ;  /* 0x0000001003047836 */ /* 0x000fc60000000000 */
[----:B0-----:R-:W-:Y:S02]  /*52c0*/  SEL R28, R23, RZ, !P1 ;  /* 0x000000ff171c7207 */ /* 0x001fe40004800000 */
[----:B------:R-:W-:-:S03]  /*52d0*/  ISETP.GT.AND P1, PT, R4, R17, PT ;  /* 0x000000110400720c */ /* 0x000fc60003f24270 */
[----:B------:R-:W-:-:S05]  /*52e0*/  IMAD.IADD R28, R9, 0x1, R28 ;  /* 0x00000001091c7824 */ /* 0x000fca00078e021c */
[----:B------:R-:W0:Y:S02]  /*52f0*/  SHFL.DOWN PT, R23, R28, 0x10, R17 ;  /* 0x0a0000001c177989 */ /* 0x000e2400000e0011 */
[----:B0-----:R-:W-:-:S04]  /*5300*/  SEL R23, R23, RZ, !P1 ;  /* 0x000000ff17177207 */ /* 0x001fc80004800000 */
[----:B------:R-:W-:-:S07]  /*5310*/  IADD3 R16, PT, PT, R28, R23, R16 ;  /* 0x000000171c107210 */ /* 0x000fce0007ffe010 */
.L_x_181:
[----:B------:R-:W-:Y:S05]  /*5320*/  @P2 BRA `(.L_x_109) ;  /* 0xfffffffc00202947 */ /* 0x000fea000383ffff */
.L_x_101:
        /* <DEDUP_REMOVED lines=16> */
.L_x_91:
[----:B------:R-:W-:Y:S05]  /*5430*/  WARPSYNC.ALL ;  /* 0x0000000000007948 */ /* 0x000fea0003800000 */
[----:B------:R-:W0:Y:S08]  /*5440*/  S2UR UR5, SR_CgaCtaId ;  /* 0x00000000000579c3 */ /* 0x000e300000008800 */
[----:B------:R-:W-:Y:S01]  /*5450*/  BAR.SYNC.DEFER_BLOCKING 0x0 ;  /* 0x0000000000007b1d */ /* 0x000fe20000010000 */
[----:B------:R-:W-:-:S02]  /*5460*/  IADD3 R18, PT, PT, -R18, 0x100, RZ ;  /* 0x0000010012127810 */ /* 0x000fc40007ffe1ff */
[----:B------:R-:W-:-:S03]  /*5470*/  ISETP.NE.AND P0, PT, R22, RZ, PT ;  /* 0x000000ff1600720c */ /* 0x000fc60003f05270 */
[----:B------:R-:W-:Y:S02]  /*5480*/  UMOV UR4, 0x400 ;  /* 0x0000040000047882 */ /* 0x000fe40000000000 */
[----:B0-----:R-:W-:-:S09]  /*5490*/  ULEA UR4, UR5, UR4, 0x18 ;  /* 0x0000000405047291 */ /* 0x001fd2000f8ec0ff */
[----:B--2---:R-:W0:Y:S04]  /*54a0*/  LDS.128 R4, [UR4+0x20] ;  /* 0x00002004ff047984 */ /* 0x004e280008000c00 */
[----:B------:R-:W1:Y:S01]  /*54b0*/  LDS R9, [UR4+0x14] ;  /* 0x00001404ff097984 */ /* 0x000e620008000800 */
[----:B0-----:R-:W-:Y:S01]  /*54c0*/  IMAD.IADD R3, R7, 0x1, -R18 ;  /* 0x0000000107037824 */ /* 0x001fe200078e0a12 */
[----:B-1----:R-:W-:-:S04]  /*54d0*/  SEL R9, R9, RZ, P0 ;  /* 0x000000ff09097207 */ /* 0x002fc80000000000 */
[----:B------:R-:W-:Y:S01]  /*54e0*/  ISETP.GT.AND P0, PT, R3, 0x80, PT ;  /* 0x000000800300780c */ /* 0x000fe20003f04270 */
[----:B------:R-:W-:Y:S02]  /*54f0*/  IMAD.IADD R9, R9, 0x1, R8 ;  /* 0x0000000109097824 */ /* 0x000fe400078e0208 */
[----:B------:R-:W-:Y:S02]  /*5500*/  IMAD.IADD R8, R6, 0x1, -R18 ;  /* 0x0000000106087824 */ /* 0x000fe400078e0a12 */
[----:B------:R-:W-:-:S08]  /*5510*/  IMAD.IADD R4, R9, 0x1, R15 ;  /* 0x0000000109047824 */ /* 0x000fd000078e020f */
[----:B------:R-:W-:Y:S05]  /*5520*/  @P0 BRA `(.L_x_110) ;  /* 0x0000000000a00947 */ /* 0x000fea0003800000 */
[----:B------:R-:W-:Y:S01]  /*5530*/  ISETP.GE.AND P0, PT, R9, R8, PT ;  /* 0x000000080900720c */ /* 0x000fe20003f06270 */
[----:B------:R-:W0:Y:S01]  /*5540*/  LDCU.U8 UR5, c[0x0][0x3c8] ;  /* 0x00007900ff0577ac */ /* 0x000e220008000000 */
[----:B------:R-:W-:Y:S02]  /*5550*/  BSSY.RECONVERGENT B1, `(.L_x_111) ;  /* 0x0000012000017945 */ /* 0x000fe40003800200 */
[----:B------:R-:W-:-:S13]  /*5560*/  ISETP.NE.AND P0, PT, R15, RZ, !P0 ;  /* 0x000000ff0f00720c */ /* 0x000fda0004705270 */
        /* <DEDUP_REMOVED lines=8> */
.L_x_113:
        /* <DEDUP_REMOVED lines=8> */
.L_x_112:
[----:B0-----:R-:W-:Y:S05]  /*5670*/  BSYNC.RECONVERGENT B1 ;  /* 0x0000000000017941 */ /* 0x001fea0003800200 */
.L_x_111:
[----:B------:R-:W-:-:S04]  /*5680*/  ISETP.GE.AND P0, PT, R4, R8, PT ;  /* 0x000000080400720c */ /* 0x000fc80003f06270 */
[----:B------:R-:W-:-:S13]  /*5690*/  ISETP.EQ.OR P0, PT, R0, RZ, P0 ;  /* 0x000000ff0000720c */ /* 0x000fda0000702670 */
[----:B------:R-:W-:Y:S05]  /*56a0*/  @P0 BRA `(.L_x_80) ;  /* 0x00000008002c0947 */ /* 0x000fea0003800000 */
[----:B------:R-:W-:Y:S01]  /*56b0*/  UISETP.NE.AND UP0, UPT, UR5, URZ, UPT ;  /* 0x000000ff0500728c */ /* 0x000fe2000bf05270 */
[----:B-1----:R-:W-:Y:S01]  /*56c0*/  CS2R R2, SRZ ;  /* 0x0000000000027805 */ /* 0x002fe2000001ff00 */
[----:B------:R-:W0:Y:S01]  /*56d0*/  LDCU.64 UR6, c[0x0][0x398] ;  /* 0x00007300ff0677ac */ /* 0x000e220008000a00 */
[----:B------:R-:W1:Y:S06]  /*56e0*/  LDCU.64 UR8, c[0x0][0x3a0] ;  /* 0x00007400ff0877ac */ /* 0x000e6c0008000a00 */
[----:B------:R-:W-:Y:S05]  /*56f0*/  BRA.U UP0, `(.L_x_114) ;  /* 0x0000000100087547 */ /* 0x000fea000b800000 */
[----:B------:R-:W2:Y:S02]  /*5700*/  LDC.64 R2, c[0x0][0x3e0] ;  /* 0x0000f800ff027b82 */ /* 0x000ea40000000a00 */
[----:B--2---:R-:W5:Y:S02]  /*5710*/  LDG.E.64 R2, desc[UR10][R2.64] ;  /* 0x0000000a02027981 */ /* 0x004f64000c1e1b00 */
.L_x_114:
        /* <DEDUP_REMOVED lines=9> */
.L_x_110:
[----:B------:R-:W-:Y:S01]  /*57b0*/  BAR.SYNC.DEFER_BLOCKING 0x0 ;  /* 0x0000000000007b1d */ /* 0x000fe20000010000 */
[----:B------:R-:W-:Y:S02]  /*57c0*/  ISETP.NE.AND P0, PT, R15, RZ, PT ;  /* 0x000000ff0f00720c */ /* 0x000fe40003f05270 */
[----:B------:R-:W-:-:S03]  /*57d0*/  ISETP.NE.AND P1, PT, R0, RZ, PT ;  /* 0x000000ff0000720c */ /* 0x000fc60003f25270 */
[----:B------:R-:W0:Y:S01]  /*57e0*/  LDCU.64 UR8, c[0x0][0x398] ;  /* 0x00007300ff0877ac */ /* 0x000e220008000a00 */
[----:B------:R-:W1:Y:S07]  /*57f0*/  LDCU.64 UR12, c[0x0][0x3a0] ;  /* 0x00007400ff0c77ac */ /* 0x000e6e0008000a00 */
[--C-:B------:R-:W-:Y:S02]  /*5800*/  @P0 IMAD.IADD R0, R9, 0x1, -R5.reuse ;  /* 0x0000000109000824 */ /* 0x100fe400078e0a05 */
[----:B------:R-:W-:-:S03]  /*5810*/  @P1 IMAD.IADD R4, R4, 0x1, -R5 ;  /* 0x0000000104041824 */ /* 0x000fc600078e0a05 */
[----:B------:R-:W-:Y:S02]  /*5820*/  @P0 LEA R9, R0, UR4, 0x4 ;  /* 0x0000000400090c11 */ /* 0x000fe4000f8e20ff */
[----:B------:R-:W-:-:S03]  /*5830*/  @P1 LEA R4, R4, UR4, 0x4 ;  /* 0x0000000404041c11 */ /* 0x000fc6000f8e20ff */
[----:B------:R2:W-:Y:S04]  /*5840*/  @P0 STS.64 [R9+0x8], R10 ;  /* 0x0000080a09000388 */ /* 0x0005e80000000a00 */
[----:B------:R2:W-:Y:S01]  /*5850*/  @P0 STS [R9], R20 ;  /* 0x0000001409000388 */ /* 0x0005e20000000800 */
[----:B------:R-:W-:-:S03]  /*5860*/  ISETP.GE.AND P0, PT, R22, R3, PT ;  /* 0x000000031600720c */ /* 0x000fc60003f06270 */
[----:B------:R2:W-:Y:S04]  /*5870*/  @P1 STS.64 [R4+0x8], R12 ;  /* 0x0000080c04001388 */ /* 0x0005e80000000a00 */
[----:B------:R2:W-:Y:S01]  /*5880*/  @P1 STS [R4], R19 ;  /* 0x0000001304001388 */ /* 0x0005e20000000800 */
[----:B------:R-:W-:Y:S06]  /*5890*/  BAR.SYNC.DEFER_BLOCKING 0x0 ;  /* 0x0000000000007b1d */ /* 0x000fec0000010000 */
[----:B01----:R-:W-:Y:S05]  /*58a0*/  @P0 BRA `(.L_x_80) ;  /* 0x0000000400ac0947 */ /* 0x003fea0003800000 */
[----:B------:R-:W0:Y:S01]  /*58b0*/  LDCU UR5, c[0x0][0x3bc] ;  /* 0x00007780ff0577ac */ /* 0x000e220008000800 */
[----:B------:R-:W-:Y:S01]  /*58c0*/  IMAD.IADD R2, R2, 0x1, R22 ;  /* 0x0000000102027824 */ /* 0x000fe200078e0216 */
[----:B------:R-:W1:Y:S01]  /*58d0*/  LDC.U8 R18, c[0x0][0x3c8] ;  /* 0x0000f200ff127b82 */ /* 0x000e620000000000 */
[----:B------:R-:W-:Y:S03]  /*58e0*/  BSSY.RECONVERGENT B1, `(.L_x_115) ;  /* 0x0000021000017945 */ /* 0x000fe60003800200 */
[----:B0-----:R-:W-:-:S05]  /*58f0*/  IADD3 R2, PT, PT, -R2, UR5, R7 ;  /* 0x0000000502027c10 */ /* 0x001fca000fffe107 */
[----:B------:R-:W-:-:S05]  /*5900*/  VIADD R2, R2, 0xfffffeff ;  /* 0xfffffeff02027836 */ /* 0x000fca0000000000 */
[C---:B------:R-:W-:Y:S02]  /*5910*/  LOP3.LUT R0, R2.reuse, 0x180, RZ, 0xc0, !PT ;  /* 0x0000018002007812 */ /* 0x040fe400078ec0ff */
[----:B------:R-:W-:Y:S02]  /*5920*/  ISETP.GE.U32.AND P0, PT, R2, 0x180, PT ;  /* 0x000001800200780c */ /* 0x000fe40003f06070 */
[----:B------:R-:W-:-:S13]  /*5930*/  ISETP.NE.AND P1, PT, R0, 0x180, PT ;  /* 0x000001800000780c */ /* 0x000fda0003f25270 */
[----:B------:R-:W-:Y:S05]  /*5940*/  @!P1 BRA `(.L_x_116) ;  /* 0x0000000000689947 */ /* 0x000fea0003800000 */
[----:B------:R-:W-:Y:S01]  /*5950*/  LEA.HI R0, R2, 0x1, RZ, 0x19 ;  /* 0x0000000102007811 */ /* 0x000fe200078fc8ff */
[----:B--2---:R-:W-:Y:S01]  /*5960*/  IMAD.IADD R9, R22, 0x1, R5 ;  /* 0x0000000116097824 */ /* 0x004fe200078e0205 */
[----:B-1----:R-:W-:-:S03]  /*5970*/  ISETP.NE.AND P1, PT, R18, RZ, PT ;  /* 0x000000ff1200720c */ /* 0x002fc60003f25270 */
[C---:B------:R-:W-:Y:S01]  /*5980*/  IMAD.SHL.U32 R2, R0.reuse, 0x80, RZ ;  /* 0x0000008000027824 */ /* 0x040fe200078e00ff */
[----:B------:R-:W-:-:S04]  /*5990*/  LOP3.LUT R0, R0, 0x3, RZ, 0xc0, !PT ;  /* 0x0000000300007812 */ /* 0x000fc800078ec0ff */
[----:B------:R-:W-:Y:S01]  /*59a0*/  LOP3.LUT R7, R2, 0x180, RZ, 0xc0, !PT ;  /* 0x0000018002077812 */ /* 0x000fe200078ec0ff */
[----:B------:R-:W-:Y:S01]  /*59b0*/  IMAD.MOV R0, RZ, RZ, -R0 ;  /* 0x000000ffff007224 */ /* 0x000fe200078e0a00 */
[----:B------:R-:W-:-:S03]  /*59c0*/  LEA R2, R22, UR4, 0x4 ;  /* 0x0000000416027c11 */ /* 0x000fc6000f8e20ff */
[----:B------:R-:W-:-:S07]  /*59d0*/  IMAD.IADD R22, R22, 0x1, R7 ;  /* 0x0000000116167824 */ /* 0x000fce00078e0207 */
.L_x_117:
[----:B0-----:R-:W0:Y:S01]  /*59e0*/  @!P1 LDC.64 R16, c[0x0][0x3e0] ;  /* 0x0000f800ff109b82 */ /* 0x001e220000000a00 */
[----:B------:R-:W-:Y:S01]  /*59f0*/  CS2R R6, SRZ ;  /* 0x0000000000067805 */ /* 0x000fe2000001ff00 */
[----:B------:R1:W2:Y:S05]  /*5a00*/  LDS.128 R12, [R2] ;  /* 0x00000000020c7984 */ /* 0x0002aa0000000c00 */
[----:B0-----:R-:W3:Y:S01]  /*5a10*/  @!P1 LDG.E.64 R6, desc[UR10][R16.64] ;  /* 0x0000000a10069981 */ /* 0x001ee2000c1e1b00 */
[----:B------:R-:W-:Y:S02]  /*5a20*/  VIADD R0, R0, 0x1 ;  /* 0x0000000100007836 */ /* 0x000fe40000000000 */
[----:B-1----:R-:W-:Y:S01]  /*5a30*/  VIADD R2, R2, 0x800 ;  /* 0x0000080002027836 */ /* 0x002fe20000000000 */
[----:B---3--:R-:W-:-:S04]  /*5a40*/  IADD3 R4, P2, PT, R9, R6, RZ ;  /* 0x0000000609047210 */ /* 0x008fc80007f5e0ff */
[C---:B------:R-:W-:Y:S01]  /*5a50*/  LEA.HI.X.SX32 R11, R9.reuse, R7, 0x1, P2 ;  /* 0x00000007090b7211 */ /* 0x040fe200010f0eff */
[----:B------:R-:W-:Y:S01]  /*5a60*/  VIADD R9, R9, 0x80 ;  /* 0x0000008009097836 */ /* 0x000fe20000000000 */
[C---:B------:R-:W-:Y:S02]  /*5a70*/  LEA R6, P2, R4.reuse, UR8, 0x2 ;  /* 0x0000000804067c11 */ /* 0x040fe4000f8410ff */
[C---:B------:R-:W-:Y:S02]  /*5a80*/  LEA R10, P3, R4.reuse, UR12, 0x3 ;  /* 0x0000000c040a7c11 */ /* 0x040fe4000f8618ff */
[C-C-:B------:R-:W-:Y:S02]  /*5a90*/  LEA.HI.X R7, R4.reuse, UR9, R11.reuse, 0x2, P2 ;  /* 0x0000000904077c11 */ /* 0x140fe400090f140b */
[----:B------:R-:W-:Y:S02]  /*5aa0*/  LEA.HI.X R11, R4, UR13, R11, 0x3, P3 ;  /* 0x0000000d040b7c11 */ /* 0x000fe400098f1c0b */
[----:B------:R-:W-:Y:S01]  /*5ab0*/  ISETP.NE.AND P2, PT, R0, RZ, PT ;  /* 0x000000ff0000720c */ /* 0x000fe20003f45270 */
[----:B--2---:R0:W-:Y:S04]  /*5ac0*/  STG.E desc[UR10][R6.64], R12 ;  /* 0x0000000c06007986 */ /* 0x0041e8000c10190a */
[----:B------:R0:W-:Y:S08]  /*5ad0*/  STG.E.64 desc[UR10][R10.64], R14 ;  /* 0x0000000e0a007986 */ /* 0x0001f0000c101b0a */
[----:B------:R-:W-:Y:S05]  /*5ae0*/  @P2 BRA `(.L_x_117) ;  /* 0xfffffffc00bc2947 */ /* 0x000fea000383ffff */
.L_x_116:
[----:B------:R-:W-:Y:S05]  /*5af0*/  BSYNC.RECONVERGENT B1 ;  /* 0x0000000000017941 */ /* 0x000fea0003800200 */
.L_x_115:
[----:B------:R-:W-:Y:S05]  /*5b00*/  @!P0 BRA `(.L_x_80) ;  /* 0x0000000400148947 */ /* 0x000fea0003800000 */
[----:B------:R-:W3:Y:S01]  /*5b10*/  S2UR UR6, SR_CgaCtaId ;  /* 0x00000000000679c3 */ /* 0x000ee20000008800 */
[----:B------:R-:W-:Y:S01]  /*5b20*/  UMOV UR5, 0x400 ;  /* 0x0000040000057882 */ /* 0x000fe20000000000 */
[C---:B-1----:R-:W-:Y:S02]  /*5b30*/  ISETP.NE.AND P0, PT, R18.reuse, RZ, PT ;  /* 0x000000ff1200720c */ /* 0x042fe40003f05270 */
[----:B------:R-:W-:-:S04]  /*5b40*/  ISETP.NE.AND P1, PT, R18, RZ, PT ;  /* 0x000000ff1200720c */ /* 0x000fc80003f25270 */
[----:B0-2---:R-:W0:Y:S08]  /*5b50*/  LDC.64 R10, c[0x0][0x398] ;  /* 0x0000e600ff0a7b82 */ /* 0x005e300000000a00 */
[----:B------:R-:W1:Y:S01]  /*5b60*/  LDC.64 R6, c[0x0][0x3a0] ;  /* 0x0000e800ff067b82 */ /* 0x000e620000000a00 */
[----:B---3--:R-:W-:-:S06]  /*5b70*/  ULEA UR5, UR6, UR5, 0x18 ;  /* 0x0000000506057291 */ /* 0x008fcc000f8ec0ff */
[----:B------:R-:W-:Y:S02]  /*5b80*/  LEA R9, R22, UR5, 0x4 ;  /* 0x0000000516097c11 */ /* 0x000fe4000f8e20ff */
[----:B0-----:R-:W-:Y:S01]  /*5b90*/  IADD3 R0, P2, PT, R10, 0x600, RZ ;  /* 0x000006000a007810 */ /* 0x001fe20007f5e0ff */
[----:B------:R-:W-:Y:S02]  /*5ba0*/  IMAD.IADD R10, R22, 0x1, R5 ;  /* 0x00000001160a7824 */ /* 0x000fe400078e0205 */
[----:B------:R-:W-:Y:S02]  /*5bb0*/  VIADD R9, R9, 0x1000 ;  /* 0x0000100009097836 */ /* 0x000fe40000000000 */
[----:B------:R-:W-:Y:S01]  /*5bc0*/  IMAD.X R11, RZ, RZ, R11, P2 ;  /* 0x000000ffff0b7224 */ /* 0x000fe200010e060b */
[----:B-1----:R-:W-:-:S05]  /*5bd0*/  IADD3 R2, P3, PT, R6, 0xc00, RZ ;  /* 0x00000c0006027810 */ /* 0x002fca0007f7e0ff */
[----:B------:R-:W-:-:S08]  /*5be0*/  IMAD.X R16, RZ, RZ, R7, P3 ;  /* 0x000000ffff107224 */ /* 0x000fd000018e0607 */
.L_x_118:
[----:B----4-:R-:W0:Y:S01]  /*5bf0*/  @!P0 LDC.64 R14, c[0x0][0x3e0] ;  /* 0x0000f800ff0e8b82 */ /* 0x010e220000000a00 */
[----:B------:R-:W-:Y:S01]  /*5c00*/  CS2R R12, SRZ ;  /* 0x00000000000c7805 */ /* 0x000fe2000001ff00 */
[----:B------:R-:W1:Y:S05]  /*5c10*/  LDS.128 R4, [R9+-0x1000] ;  /* 0xfff0000009047984 */ /* 0x000e6a0000000c00 */
[----:B0-----:R-:W2:Y:S01]  /*5c20*/  @!P0 LDG.E.64 R12, desc[UR10][R14.64] ;  /* 0x0000000a0e0c8981 */ /* 0x001ea2000c1e1b00 */
[----:B------:R-:W-:Y:S02]  /*5c30*/  PLOP3.LUT P0, PT, P1, PT, PT, 0x80, 0x8 ;  /* 0x000000000008781c */ /* 0x000fe40000f0f070 */
[----:B------:R-:W-:-:S11]  /*5c40*/  SHF.R.S32.HI R17, RZ, 0x1f, R10 ;  /* 0x0000001fff117819 */ /* 0x000fd6000001140a */
[----:B------:R-:W0:Y:S01]  /*5c50*/  @!P0 LDC.64 R26, c[0x0][0x3e0] ;  /* 0x0000f800ff1a8b82 */ /* 0x000e220000000a00 */
[----:B--2---:R-:W-:-:S04]  /*5c60*/  IADD3 R19, P2, PT, R10, R12, RZ ;  /* 0x0000000c0a137210 */ /* 0x004fc80007f5e0ff */
[----:B------:R-:W-:Y:S01]  /*5c70*/  LEA R28, P3, R19, R2, 0x3 ;  /* 0x00000002131c7211 */ /* 0x000fe200078618ff */
[----:B------:R-:W-:Y:S01]  /*5c80*/  IMAD.X R18, R17, 0x1, R13, P2 ;  /* 0x0000000111127824 */ /* 0x000fe200010e060d */
[----:B------:R-:W-:-:S04]  /*5c90*/  LEA R12, P2, R19, R0, 0x2 ;  /* 0x00000000130c7211 */ /* 0x000fc800078410ff */
[C-C-:B------:R-:W-:Y:S02]  /*5ca0*/  LEA.HI.X R13, R19.reuse, R11, R18.reuse, 0x2, P2 ;  /* 0x0000000b130d7211 */ /* 0x140fe400010f1412 */
[----:B------:R-:W-:Y:S02]  /*5cb0*/  LEA.HI.X R29, R19, R16, R18, 0x3, P3 ;  /* 0x00000010131d7211 */ /* 0x000fe400018f1c12 */
[----:B------:R-:W-:Y:S01]  /*5cc0*/  CS2R R18, SRZ ;  /* 0x0000000000127805 */ /* 0x000fe2000001ff00 */
[----:B-1----:R-:W-:Y:S04]  /*5cd0*/  STG.E desc[UR10][R12.64+-0x600], R4 ;  /* 0xfffa00040c007986 */ /* 0x002fe8000c10190a */
[----:B------:R1:W-:Y:S04]  /*5ce0*/  STG.E.64 desc[UR10][R28.64+-0xc00], R6 ;  /* 0xfff400061c007986 */ /* 0x0003e8000c101b0a */
[----:B0-----:R-:W2:Y:S04]  /*5cf0*/  @!P0 LDG.E.64 R18, desc[UR10][R26.64] ;  /* 0x0000000a1a128981 */ /* 0x001ea8000c1e1b00 */
[----:B------:R-:W0:Y:S01]  /*5d00*/  LDS.128 R12, [R9+-0x800] ;  /* 0xfff80000090c7984 */ /* 0x000e220000000c00 */
[----:B-1----:R-:W1:Y:S01]  /*5d10*/  @!P0 LDC.64 R28, c[0x0][0x3e0] ;  /* 0x0000f800ff1c8b82 */ /* 0x002e620000000a00 */
[----:B--2---:R-:W-:-:S04]  /*5d20*/  IADD3 R5, P2, PT, R10, R18, RZ ;  /* 0x000000120a057210 */ /* 0x004fc80007f5e0ff */
[----:B------:R-:W-:Y:S01]  /*5d30*/  LEA R20, P3, R5, R2, 0x3 ;  /* 0x0000000205147211 */ /* 0x000fe200078618ff */
[----:B------:R-:W-:Y:S01]  /*5d40*/  IMAD.X R18, R17, 0x1, R19, P2 ;  /* 0x0000000111127824 */ /* 0x000fe200010e0613 */
[----:B------:R-:W-:-:S04]  /*5d50*/  LEA R24, P2, R5, R0, 0x2 ;  /* 0x0000000005187211 */ /* 0x000fc800078410ff */
[C-C-:B------:R-:W-:Y:S02]  /*5d60*/  LEA.HI.X R25, R5.reuse, R11, R18.reuse, 0x2, P2 ;  /* 0x0000000b05197211 */ /* 0x140fe400010f1412 */
[----:B------:R-:W-:Y:S02]  /*5d70*/  LEA.HI.X R21, R5, R16, R18, 0x3, P3 ;  /* 0x0000001005157211 */ /* 0x000fe400018f1c12 */
[----:B------:R-:W-:Y:S01]  /*5d80*/  CS2R R18, SRZ ;  /* 0x0000000000127805 */ /* 0x000fe2000001ff00 */
[----:B------:R-:W2:Y:S04]  /*5d90*/  LDS.128 R4, [R9] ;  /* 0x0000000009047984 */ /* 0x000ea80000000c00 */
[----:B0-----:R-:W-:Y:S04]  /*5da0*/  STG.E desc[UR10][R24.64+-0x400], R12 ;  /* 0xfffc000c18007986 */ /* 0x001fe8000c10190a */
[----:B------:R0:W-:Y:S04]  /*5db0*/  STG.E.64 desc[UR10][R20.64+-0x800], R14 ;  /* 0xfff8000e14007986 */ /* 0x0001e8000c101b0a */
[----:B-1----:R-:W3:Y:S01]  /*5dc0*/  @!P0 LDG.E.64 R18, desc[UR10][R28.64] ;  /* 0x0000000a1c128981 */ /* 0x002ee2000c1e1b00 */
[----:B0-----:R-:W0:Y:S01]  /*5dd0*/  @!P0 LDC.64 R20, c[0x0][0x3e0] ;  /* 0x0000f800ff148b82 */ /* 0x001e220000000a00 */
[----:B---3--:R-:W-:-:S04]  /*5de0*/  IADD3 R13, P2, PT, R10, R18, RZ ;  /* 0x000000120a0d7210 */ /* 0x008fc80007f5e0ff */
[----:B------:R-:W-:Y:S01]  /*5df0*/  LEA R24, P3, R13, R2, 0x3 ;  /* 0x000000020d187211 */ /* 0x000fe200078618ff */
[----:B------:R-:W-:Y:S01]  /*5e00*/  IMAD.X R18, R17, 0x1, R19, P2 ;  /* 0x0000000111127824 */ /* 0x000fe200010e0613 */
[----:B------:R-:W-:-:S04]  /*5e10*/  LEA R26, P2, R13, R0, 0x2 ;  /* 0x000000000d1a7211 */ /* 0x000fc800078410ff */
[C-C-:B------:R-:W-:Y:S02]  /*5e20*/  LEA.HI.X R27, R13.reuse, R11, R18.reuse, 0x2, P2 ;  /* 0x0000000b0d1b7211 */ /* 0x140fe400010f1412 */
[----:B------:R-:W-:Y:S02]  /*5e30*/  LEA.HI.X R25, R13, R16, R18, 0x3, P3 ;  /* 0x000000100d197211 */ /* 0x000fe400018f1c12 */
[----:B------:R-:W-:Y:S01]  /*5e40*/  CS2R R18, SRZ ;  /* 0x0000000000127805 */ /* 0x000fe2000001ff00 */
[----:B------:R1:W3:Y:S04]  /*5e50*/  LDS.128 R12, [R9+0x800] ;  /* 0x00080000090c7984 */ /* 0x0002e80000000c00 */
[----:B--2---:R4:W-:Y:S04]  /*5e60*/  STG.E desc[UR10][R26.64+-0x200], R4 ;  /* 0xfffe00041a007986 */ /* 0x0049e8000c10190a */
[----:B------:R4:W-:Y:S04]  /*5e70*/  STG.E.64 desc[UR10][R24.64+-0x400], R6 ;  /* 0xfffc000618007986 */ /* 0x0009e8000c101b0a */
[----:B0-----:R-:W2:Y:S01]  /*5e80*/  @!P0 LDG.E.64 R18, desc[UR10][R20.64] ;  /* 0x0000000a14128981 */ /* 0x001ea2000c1e1b00 */
[----:B------:R-:W-:-:S02]  /*5e90*/  VIADD R22, R22, 0x200 ;  /* 0x0000020016167836 */ /* 0x000fc40000000000 */
[----:B-1----:R-:W-:Y:S01]  /*5ea0*/  VIADD R9, R9, 0x2000 ;  /* 0x0000200009097836 */ /* 0x002fe20000000000 */
[C---:B--2---:R-:W-:Y:S01]  /*5eb0*/  IADD3 R5, P2, PT, R10.reuse, R18, RZ ;  /* 0x000000120a057210 */ /* 0x044fe20007f5e0ff */
[----:B------:R-:W-:-:S03]  /*5ec0*/  VIADD R10, R10, 0x200 ;  /* 0x000002000a0a7836 */ /* 0x000fc60000000000 */
[----:B------:R-:W-:Y:S01]  /*5ed0*/  LEA R28, P3, R5, R2, 0x3 ;  /* 0x00000002051c7211 */ /* 0x000fe200078618ff */
[----:B------:R-:W-:Y:S01]  /*5ee0*/  IMAD.X R17, R17, 0x1, R19, P2 ;  /* 0x0000000111117824 */ /* 0x000fe200010e0613 */
[----:B------:R-:W-:-:S04]  /*5ef0*/  LEA R18, P2, R5, R0, 0x2 ;  /* 0x0000000005127211 */ /* 0x000fc800078410ff */
[C-C-:B------:R-:W-:Y:S02]  /*5f00*/  LEA.HI.X R19, R5.reuse, R11, R17.reuse, 0x2, P2 ;  /* 0x0000000b05137211 */ /* 0x140fe400010f1411 */
[----:B------:R-:W-:Y:S02]  /*5f10*/  LEA.HI.X R29, R5, R16, R17, 0x3, P3 ;  /* 0x00000010051d7211 */ /* 0x000fe400018f1c11 */
[----:B------:R-:W-:Y:S01]  /*5f20*/  ISETP.GE.AND P2, PT, R22, R3, PT ;  /* 0x000000031600720c */ /* 0x000fe20003f46270 */
[----:B---3--:R4:W-:Y:S04]  /*5f30*/  STG.E desc[UR10][R18.64], R12 ;  /* 0x0000000c12007986 */ /* 0x0089e8000c10190a */
[----:B------:R4:W-:Y:S08]  /*5f40*/  STG.E.64 desc[UR10][R28.64], R14 ;  /* 0x0000000e1c007986 */ /* 0x0009f0000c101b0a */
[----:B------:R-:W-:Y:S05]  /*5f50*/  @!P2 BRA `(.L_x_118) ;  /* 0xfffffffc0024a947 */ /* 0x000fea000383ffff */
.L_x_80:
[----:B------:R-:W-:Y:S05]  /*5f60*/  BSYNC.RECONVERGENT B0 ;  /* 0x0000000000007941 */ /* 0x000fea0003800200 */
.L_x_55:
[----:B----4-:R-:W4:Y:S02]  /*5f70*/  S2R R0, SR_TID.X ;  /* 0x0000000000007919 */ /* 0x010f240000002100 */
[----:B----4-:R-:W-:-:S13]  /*5f80*/  ISETP.NE.AND P0, PT, R0, RZ, PT ;  /* 0x000000ff0000720c */ /* 0x010fda0003f05270 */
[----:B------:R-:W-:Y:S05]  /*5f90*/  @P0 EXIT ;  /* 0x000000000000094d */ /* 0x000fea0003800000 */
[----:B------:R-:W4:Y:S02]  /*5fa0*/  LDCU.U8 UR4, c[0x0][0x3c9] ;  /* 0x00007920ff0477ac */ /* 0x000f240008000000 */
[----:B----4-:R-:W-:-:S09]  /*5fb0*/  UISETP.NE.AND UP0, UPT, UR4, URZ, UPT ;  /* 0x000000ff0400728c */ /* 0x010fd2000bf05270 */
[----:B------:R-:W-:Y:S05]  /*5fc0*/  BRA.U !UP0, `(.L_x_119) ;  /* 0x00000001082c7547 */ /* 0x000fea000b800000 */
[----:B------:R-:W4:Y:S01]  /*5fd0*/  LDCU.U8 UR4, c[0x0][0x3c8] ;  /* 0x00007900ff0477ac */ /* 0x000f220008000000 */
[----:B0123--:R-:W0:Y:S01]  /*5fe0*/  LDC.64 R4, c[0x0][0x3a8] ;  /* 0x0000ea00ff047b82 */ /* 0x00fe220000000a00 */
[----:B------:R-:W-:Y:S01]  /*5ff0*/  CS2R R2, SRZ ;  /* 0x0000000000027805 */ /* 0x000fe2000001ff00 */
[----:B----4-:R-:W-:-:S09]  /*6000*/  UISETP.NE.AND UP0, UPT, UR4, URZ, UPT ;  /* 0x000000ff0400728c */ /* 0x010fd2000bf05270 */
[----:B------:R-:W-:Y:S05]  /*6010*/  BRA.U UP0, `(.L_x_120) ;  /* 0x0000000100087547 */ /* 0x000fea000b800000 */
[----:B------:R-:W1:Y:S02]  /*6020*/  LDC.64 R2, c[0x0][0x3e0] ;  /* 0x0000f800ff027b82 */ /* 0x000e640000000a00 */
[----:B-1----:R-:W5:Y:S02]  /*6030*/  LDG.E.64 R2, desc[UR10][R2.64] ;  /* 0x0000000a02027981 */ /* 0x002f64000c1e1b00 */
.L_x_120:
[----:B-----5:R-:W-:-:S04]  /*6040*/  IADD3 R2, P0, PT, R8, R2, RZ ;  /* 0x0000000208027210 */ /* 0x020fc80007f1e0ff */
[----:B------:R-:W-:-:S05]  /*6050*/  LEA.HI.X.SX32 R3, R8, R3, 0x1, P0 ;  /* 0x0000000308037211 */ /* 0x000fca00000f0eff */
[----:B0-----:R-:W-:Y:S01]  /*6060*/  STG.E.64 desc[UR10][R4.64], R2 ;  /* 0x0000000204007986 */ /* 0x001fe2000c101b0a */
[----:B------:R-:W-:Y:S05]  /*6070*/  EXIT ;  /* 0x000000000000794d */ /* 0x000fea0003800000 */
.L_x_119:
[----:B------:R-:W4:Y:S01]  /*6080*/  LDCU.U8 UR4, c[0x0][0x3c8] ;  /* 0x00007900ff0477ac */ /* 0x000f220008000000 */
[----:B0123--:R-:W0:Y:S01]  /*6090*/  LDC.64 R4, c[0x0][0x3e8] ;  /* 0x0000fa00ff047b82 */ /* 0x00fe220000000a00 */
[----:B------:R-:W-:Y:S01]  /*60a0*/  CS2R R2, SRZ ;  /* 0x0000000000027805 */ /* 0x000fe2000001ff00 */
[----:B----4-:R-:W-:-:S09]  /*60b0*/  UISETP.NE.AND UP0, UPT, UR4, URZ, UPT ;  /* 0x000000ff0400728c */ /* 0x010fd2000bf05270 */
[----:B------:R-:W-:Y:S05]  /*60c0*/  BRA.U UP0, `(.L_x_121) ;  /* 0x0000000100087547 */ /* 0x000fea000b800000 */
[----:B------:R-:W1:Y:S02]  /*60d0*/  LDC.64 R2, c[0x0][0x3e0] ;  /* 0x0000f800ff027b82 */ /* 0x000e640000000a00 */
[----:B-1----:R-:W5:Y:S02]  /*60e0*/  LDG.E.64 R2, desc[UR10][R2.64] ;  /* 0x0000000a02027981 */ /* 0x002f64000c1e1b00 */
.L_x_121:
[----:B-----5:R-:W-:-:S04]  /*60f0*/  IADD3 R2, P0, PT, R8, R2, RZ ;  /* 0x0000000208027210 */ /* 0x020fc80007f1e0ff */
[----:B------:R-:W-:-:S05]  /*6100*/  LEA.HI.X.SX32 R3, R8, R3, 0x1, P0 ;  /* 0x0000000308037211 */ /* 0x000fca00000f0eff */
[----:B0-----:R-:W-:Y:S01]  /*6110*/  STG.E.64 desc[UR10][R4.64], R2 ;  /* 0x0000000204007986 */ /* 0x001fe2000c101b0a */
[----:B------:R-:W-:Y:S05]  /*6120*/  EXIT ;  /* 0x000000000000794d */ /* 0x000fea0003800000 */
.L_x_30:
[----:B------:R-:W-:Y:S01]  /*6130*/  BSSY B0, `(.L_x_122) ;  /* 0x0000006000007945 */ /* 0x000fe20003800000 */
[----:B------:R-:W-:Y:S01]  /*6140*/  PLOP3.LUT P2, PT, P2, PT, PT, 0x8, 0x80 ;  /* 0x000000000080781c */ /* 0x000fe2000174e170 */
[----:B------:R-:W-:-:S12]  /*6150*/  IMAD.MOV.U32 R4, RZ, RZ, -0x1 ;  /* 0xffffffffff047424 */ /* 0x000fd800078e00ff */
[----:B------:R-:W-:Y:S05]  /*6160*/  WARPSYNC.COLLECTIVE R4, `(.L_x_123) ;  /* 0x0000000004087348 */ /* 0x000fea0003c00000 */
[----:B------:R-:W-:Y:S01]  /*6170*/  VOTE.ANY P2, P2 ;  /* 0x0000000000ff7806 */ /* 0x000fe20001040100 */
[----:B------:R-:W-:-:S12]  /*6180*/  ENDCOLLECTIVE ;  /* 0x000000000000791b */ /* 0x000fd80003800000 */
.L_x_123:
[----:B------:R-:W-:Y:S05]  /*6190*/  BSYNC B0 ;  /* 0x0000000000007941 */ /* 0x000fea0003800000 */
.L_x_122:
[----:B------:R-:W-:Y:S05]  /*61a0*/  BRA `(.L_x_124) ;  /* 0xffffffb800987947 */ /* 0x000fea000383ffff */
.L_x_34:
[----:B------:R-:W-:Y:S01]  /*61b0*/  BSSY B0, `(.L_x_125) ;  /* 0x0000006000007945 */ /* 0x000fe20003800000 */
[----:B------:R-:W-:Y:S01]  /*61c0*/  PLOP3.LUT P2, PT, P2, PT, PT, 0x8, 0x80 ;  /* 0x000000000080781c */ /* 0x000fe2000174e170 */
[----:B------:R-:W-:-:S12]  /*61d0*/  IMAD.MOV.U32 R4, RZ, RZ, -0x1 ;  /* 0xffffffffff047424 */ /* 0x000fd800078e00ff */
[----:B------:R-:W-:Y:S05]  /*61e0*/  WARPSYNC.COLLECTIVE R4, `(.L_x_126) ;  /* 0x0000000004087348 */ /* 0x000fea0003c00000 */
[----:B------:R-:W-:Y:S01]  /*61f0*/  VOTE.ANY P2, P2 ;  /* 0x0000000000ff7806 */ /* 0x000fe20001040100 */
[----:B------:R-:W-:-:S12]  /*6200*/  ENDCOLLECTIVE ;  /* 0x000000000000791b */ /* 0x000fd80003800000 */
.L_x_126:
[----:B------:R-:W-:Y:S05]  /*6210*/  BSYNC B0 ;  /* 0x0000000000007941 */ /* 0x000fea0003800000 */
.L_x_125:
[----:B------:R-:W-:Y:S05]  /*6220*/  BRA `(.L_x_127) ;  /* 0xffffffb800a87947 */ /* 0x000fea000383ffff */
.L_x_36:
[----:B------:R-:W0:Y:S01]  /*6230*/  S2R R6, SR_GEMASK ;  /* 0x0000000000067919 */ /* 0x000e220000003c00 */
[----:B------:R-:W-:Y:S01]  /*6240*/  BSSY B0, `(.L_x_128) ;  /* 0x0000006000007945 */ /* 0x000fe20003800000 */
[----:B------:R-:W-:Y:S01]  /*6250*/  PLOP3.LUT P3, PT, P2, PT, PT, 0x8, 0x80 ;  /* 0x000000000080781c */ /* 0x000fe2000176e170 */
[----:B------:R-:W-:-:S12]  /*6260*/  IMAD.MOV.U32 R4, RZ, RZ, -0x1 ;  /* 0xffffffffff047424 */ /* 0x000fd800078e00ff */
[----:B0-----:R-:W-:Y:S05]  /*6270*/  WARPSYNC.COLLECTIVE R4, `(.L_x_129) ;  /* 0x0000000004087348 */ /* 0x001fea0003c00000 */
[----:B------:R-:W-:Y:S01]  /*6280*/  VOTE.ANY R4, PT, P3 ;  /* 0x0000000000047806 */ /* 0x000fe200018e0100 */
[----:B0-----:R-:W-:Y:S06]  /*6290*/  ENDCOLLECTIVE ;  /* 0x000000000000791b */ /* 0x001fec0003800000 */
.L_x_129:
[----:B------:R-:W-:Y:S05]  /*62a0*/  BSYNC B0 ;  /* 0x0000000000007941 */ /* 0x000fea0003800000 */
.L_x_128:
[----:B------:R-:W-:Y:S01]  /*62b0*/  LOP3.LUT R4, R4, 0x80000000, R6, 0xec, !PT ;  /* 0x8000000004047812 */ /* 0x000fe200078eec06 */
[----:B------:R-:W-:Y:S01]  /*62c0*/  IMAD.MOV.U32 R14, RZ, RZ, 0x1 ;  /* 0x00000001ff0e7424 */ /* 0x000fe200078e00ff */
[----:B------:R-:W-:Y:S01]  /*62d0*/  ISETP.NE.AND P2, PT, R8, 0x65, PT ;  /* 0x000000650800780c */ /* 0x000fe20003f45270 */
[----:B------:R-:W-:Y:S02]  /*62e0*/  VIADD R22, R0, 0x2 ;  /* 0x0000000200167836 */ /* 0x000fe40000000000 */
[----:B------:R-:W-:-:S05]  /*62f0*/  VIADD R17, R4, 0xffffffff ;  /* 0xffffffff04117836 */ /* 0x000fca0000000000 */
[----:B------:R-:W-:Y:S01]  /*6300*/  LOP3.LUT R8, R4, R17, RZ, 0xc, !PT ;  /* 0x0000001104087212 */ /* 0x000fe200078e0cff */
[----:B------:R-:W-:-:S03]  /*6310*/  IMAD.MOV.U32 R4, RZ, RZ, -0x1 ;  /* 0xffffffffff047424 */ /* 0x000fc600078e00ff */
[----:B------:R0:W1:Y:S02]  /*6320*/  POPC R17, R8 ;  /* 0x0000000800117309 */ /* 0x0000640000000000 */
[----:B0-----:R-:W-:-:S07]  /*6330*/  VIADD R8, R0, 0x4 ;  /* 0x0000000400087836 */ /* 0x001fce0000000000 */
[----:B-1----:R-:W-:Y:S05]  /*6340*/  WARPSYNC.COLLECTIVE R4, `(.L_x_130) ;  /* 0x0000000004087348 */ /* 0x002fea0003c00000 */
[----:B-1----:R0:W1:Y:S02]  /*6350*/  SHFL.DOWN P3, R23, R9, R14, R17 ;  /* 0x0800000e09177389 */ /* 0x0020640000060011 */
[----:B01----:R-:W-:Y:S05]  /*6360*/  ENDCOLLECTIVE ;  /* 0x000000000000791b */ /* 0x003fea0003800000 */
.L_x_130:
[-C--:B------:R-:W-:Y:S01]  /*6370*/  ISETP.GT.AND P4, PT, R8, R17.reuse, PT ;  /* 0x000000110800720c */ /* 0x080fe20003f84270 */
[C---:B------:R-:W-:Y:S02]  /*6380*/  VIADD R8, R0.reuse, 0x8 ;  /* 0x0000000800087836 */ /* 0x040fe40000000000 */
[----:B------:R-:W-:Y:S01]  /*6390*/  IMAD.MOV.U32 R14, RZ, RZ, 0x2 ;  /* 0x00000002ff0e7424 */ /* 0x000fe200078e00ff */
[----:B------:R-:W-:-:S04]  /*63a0*/  ISETP.GE.AND P3, PT, R0, R17, PT ;  /* 0x000000110000720c */ /* 0x000fc80003f66270 */
[----:B------:R-:W-:-:S05]  /*63b0*/  SEL R20, R23, RZ, !P3 ;  /* 0x000000ff17147207 */ /* 0x000fca0005800000 */
[----:B------:R-:W-:-:S04]  /*63c0*/  IMAD.IADD R20, R20, 0x1, R9 ;  /* 0x0000000114147824 */ /* 0x000fc800078e0209 */
[----:B------:R-:W-:-:S07]  /*63d0*/  IMAD.MOV.U32 R9, RZ, RZ, R20 ;  /* 0x000000ffff097224 */ /* 0x000fce00078e0014 */
[----:B------:R-:W-:Y:S05]  /*63e0*/  WARPSYNC.COLLECTIVE R4, `(.L_x_131) ;  /* 0x0000000004087348 */ /* 0x000fea0003c00000 */
[----:B------:R0:W1:Y:S02]  /*63f0*/  SHFL.DOWN P3, R23, R9, R14, R17 ;  /* 0x0800000e09177389 */ /* 0x0000640000060011 */
[----:B01----:R-:W-:Y:S05]  /*6400*/  ENDCOLLECTIVE ;  /* 0x000000000000791b */ /* 0x003fea0003800000 */
.L_x_131:
[----:B------:R-:W-:Y:S01]  /*6410*/  IMAD.MOV.U32 R14, RZ, RZ, 0x4 ;  /* 0x00000004ff0e7424 */ /* 0x000fe200078e00ff */
[----:B------:R-:W-:-:S04]  /*6420*/  ISETP.GT.AND P3, PT, R22, R17, PT ;  /* 0x000000111600720c */ /* 0x000fc80003f64270 */
[----:B------:R-:W-:-:S05]  /*6430*/  SEL R23, R23, RZ, !P3 ;  /* 0x000000ff17177207 */ /* 0x000fca0005800000 */
[----:B------:R-:W-:Y:S02]  /*6440*/  IMAD.IADD R24, R20, 0x1, R23 ;  /* 0x0000000114187824 */ /* 0x000fe400078e0217 */
[----:B------:R-:W0:Y:S02]  /*6450*/  LDC.64 R20, c[0x0][0x3b0] ;  /* 0x0000ec00ff147b82 */ /* 0x000e240000000a00 */
[----:B------:R-:W-:-:S07]  /*6460*/  IMAD.MOV.U32 R9, RZ, RZ, R24 ;  /* 0x000000ffff097224 */ /* 0x000fce00078e0018 */
[----:B0-----:R-:W-:Y:S05]  /*6470*/  WARPSYNC.COLLECTIVE R4, `(.L_x_132) ;  /* 0x0000000004087348 */ /* 0x001fea0003c00000 */
[----:B------:R1:W2:Y:S02]  /*6480*/  SHFL.DOWN P3, R23, R9, R14, R17 ;  /* 0x0800000e09177389 */ /* 0x0002a40000060011 */
[----:B012---:R-:W-:Y:S05]  /*6490*/  ENDCOLLECTIVE ;  /* 0x000000000000791b */ /* 0x007fea0003800000 */
.L_x_132:
[----:B------:R-:W-:Y:S01]  /*64a0*/  IMAD.MOV.U32 R14, RZ, RZ, 0x8 ;  /* 0x00000008ff0e7424 */ /* 0x000fe200078e00ff */
[----:B------:R-:W-:Y:S02]  /*64b0*/  SEL R23, R23, RZ, !P4 ;  /* 0x000000ff17177207 */ /* 0x000fe40006000000 */
[----:B------:R-:W-:Y:S01]  /*64c0*/  ISETP.GT.AND P4, PT, R8, R17, PT ;  /* 0x000000110800720c */ /* 0x000fe20003f84270 */
[----:B------:R-:W-:Y:S02]  /*64d0*/  VIADD R8, R0, 0x10 ;  /* 0x0000001000087836 */ /* 0x000fe40000000000 */
[----:B------:R-:W-:-:S04]  /*64e0*/  IMAD.IADD R25, R24, 0x1, R23 ;  /* 0x0000000118197824 */ /* 0x000fc800078e0217 */
[----:B------:R-:W-:-:S07]  /*64f0*/  IMAD.MOV.U32 R9, RZ, RZ, R25 ;  /* 0x000000ffff097224 */ /* 0x000fce00078e0019 */
[----:B------:R-:W-:Y:S05]  /*6500*/  WARPSYNC.COLLECTIVE R4, `(.L_x_133) ;  /* 0x0000000004087348 */ /* 0x000fea0003c00000 */
[----:B------:R0:W1:Y:S02]  /*6510*/  SHFL.DOWN P3, R23, R9, R14, R17 ;  /* 0x0800000e09177389 */ /* 0x0000640000060011 */
[----:B01----:R-:W-:Y:S05]  /*6520*/  ENDCOLLECTIVE ;  /* 0x000000000000791b */ /* 0x003fea0003800000 */
.L_x_133:
[----:B------:R-:W-:Y:S01]  /*6530*/  IMAD.MOV.U32 R14, RZ, RZ, 0x10 ;  /* 0x00000010ff0e7424 */ /* 0x000fe200078e00ff */
[----:B------:R-:W-:-:S05]  /*6540*/  SEL R28, R23, RZ, !P4 ;  /* 0x000000ff171c7207 */ /* 0x000fca0006000000 */
[----:B------:R-:W-:-:S04]  /*6550*/  IMAD.IADD R28, R25, 0x1, R28 ;  /* 0x00000001191c7824 */ /* 0x000fc800078e021c */
[----:B------:R-:W-:-:S07]  /*6560*/  IMAD.MOV.U32 R9, RZ, RZ, R28 ;  /* 0x000000ffff097224 */ /* 0x000fce00078e001c */
[----:B------:R-:W-:Y:S05]  /*6570*/  WARPSYNC.COLLECTIVE R4, `(.L_x_134) ;  /* 0x0000000004087348 */ /* 0x000fea0003c00000 */
[----:B------:R0:W1:Y:S02]  /*6580*/  SHFL.DOWN P3, R23, R9, R14, R17 ;  /* 0x0800000e09177389 */ /* 0x0000640000060011 */
[----:B01----:R-:W-:Y:S05]  /*6590*/  ENDCOLLECTIVE ;  /* 0x000000000000791b */ /* 0x003fea0003800000 */
.L_x_134:
[----:B------:R-:W-:Y:S05]  /*65a0*/  WARPSYNC.COLLECTIVE R4, `(.L_x_135) ;  /* 0x0000000004087348 */ /* 0x000fea0003c00000 */
[----:B------:R-:W-:Y:S01]  /*65b0*/  VOTE.ALL P2, P2 ;  /* 0x0000000000ff7806 */ /* 0x000fe20001040000 */
[----:B------:R-:W-:-:S12]  /*65c0*/  ENDCOLLECTIVE ;  /* 0x000000000000791b */ /* 0x000fd80003800000 */
.L_x_135:
[----:B------:R-:W-:-:S04]  /*65d0*/  ISETP.GT.AND P3, PT, R8, R17, PT ;  /* 0x000000110800720c */ /* 0x000fc80003f64270 */
[----:B------:R-:W-:Y:S02]  /*65e0*/  SEL R23, R23, RZ, !P3 ;  /* 0x000000ff17177207 */ /* 0x000fe40005800000 */
[----:B------:R-:W-:-:S03]  /*65f0*/  IADD3 R20, P3, PT, R20, 0x100, RZ ;  /* 0x0000010014147810 */ /* 0x000fc60007f7e0ff */
[----:B------:R-:W-:Y:S02]  /*6600*/  IMAD.IADD R24, R28, 0x1, R23 ;  /* 0x000000011c187824 */ /* 0x000fe400078e0217 */
[----:B------:R-:W-:Y:S01]  /*6610*/  IMAD.X R21, RZ, RZ, R21, P3 ;  /* 0x000000ffff157224 */ /* 0x000fe200018e0615 */
[----:B------:R-:W-:Y:S07]  /*6620*/  BRA `(.L_x_136) ;  /* 0xffffffb800447947 */ /* 0x000fee000383ffff */
.L_x_38:
[----:B------:R-:W-:Y:S01]  /*6630*/  BSSY B0, `(.L_x_137) ;  /* 0x0000006000007945 */ /* 0x000fe20003800000 */
[----:B------:R-:W-:Y:S01]  /*6640*/  PLOP3.LUT P2, PT, P2, PT, PT, 0x8, 0x80 ;  /* 0x000000000080781c */ /* 0x000fe2000174e170 */
[----:B------:R-:W-:-:S12]  /*6650*/  IMAD.MOV.U32 R4, RZ, RZ, -0x1 ;  /* 0xffffffffff047424 */ /* 0x000fd800078e00ff */
[----:B------:R-:W-:Y:S05]  /*6660*/  WARPSYNC.COLLECTIVE R4, `(.L_x_138) ;  /* 0x0000000004087348 */ /* 0x000fea0003c00000 */
[----:B------:R-:W-:Y:S01]  /*6670*/  VOTE.ANY P2, P2 ;  /* 0x0000000000ff7806 */ /* 0x000fe20001040100 */
[----:B------:R-:W-:-:S12]  /*6680*/  ENDCOLLECTIVE ;  /* 0x000000000000791b */ /* 0x000fd80003800000 */
.L_x_138:
[----:B------:R-:W-:Y:S05]  /*6690*/  BSYNC B0 ;  /* 0x0000000000007941 */ /* 0x000fea0003800000 */
.L_x_137:
[----:B------:R-:W-:Y:S05]  /*66a0*/  BRA `(.L_x_139) ;  /* 0xffffffb800447947 */ /* 0x000fea000383ffff */
.L_x_42:
[----:B------:R-:W-:Y:S01]  /*66b0*/  BSSY B0, `(.L_x_140) ;  /* 0x0000006000007945 */ /* 0x000fe20003800000 */
[----:B------:R-:W-:Y:S01]  /*66c0*/  PLOP3.LUT P2, PT, P2, PT, PT, 0x8, 0x80 ;  /* 0x000000000080781c */ /* 0x000fe2000174e170 */
[----:B------:R-:W-:-:S12]  /*66d0*/  IMAD.MOV.U32 R4, RZ, RZ, -0x1 ;  /* 0xffffffffff047424 */ /* 0x000fd800078e00ff */
[----:B------:R-:W-:Y:S05]  /*66e0*/  WARPSYNC.COLLECTIVE R4, `(.L_x_141) ;  /* 0x0000000004087348 */ /* 0x000fea0003c00000 */
[----:B------:R-:W-:Y:S01]  /*66f0*/  VOTE.ANY P2, P2 ;  /* 0x0000000000ff7806 */ /* 0x000fe20001040100 */
[----:B------:R-:W-:-:S12]  /*6700*/  ENDCOLLECTIVE ;  /* 0x000000000000791b */ /* 0x000fd80003800000 */
.L_x_141:
[----:B------:R-:W-:Y:S05]  /*6710*/  BSYNC B0 ;  /* 0x0000000000007941 */ /* 0x000fea0003800000 */
.L_x_140:
[----:B------:R-:W-:Y:S05]  /*6720*/  BRA `(.L_x_142) ;  /* 0xffffffb800587947 */ /* 0x000fea000383ffff */
.L_x_44:
[----:B------:R-:W-:Y:S01]  /*6730*/  BSSY B0, `(.L_x_143) ;  /* 0x0000006000007945 */ /* 0x000fe20003800000 */
[----:B------:R-:W-:Y:S01]  /*6740*/  PLOP3.LUT P3, PT, P2, PT, PT, 0x8, 0x80 ;  /* 0x000000000080781c */ /* 0x000fe2000176e170 */
[----:B------:R-:W-:-:S12]  /*6750*/  IMAD.MOV.U32 R4, RZ, RZ, -0x1 ;  /* 0xffffffffff047424 */ /* 0x000fd800078e00ff */
[----:B------:R-:W-:Y:S05]  /*6760*/  WARPSYNC.COLLECTIVE R4, `(.L_x_144) ;  /* 0x0000000004087348 */ /* 0x000fea0003c00000 */
[----:B------:R-:W-:Y:S01]  /*6770*/  VOTE.ANY R4, PT, P3 ;  /* 0x0000000000047806 */ /* 0x000fe200018e0100 */
[----:B------:R-:W-:Y:S06]  /*6780*/  ENDCOLLECTIVE ;  /* 0x000000000000791b */ /* 0x000fec0003800000 */
.L_x_144:
[----:B------:R-:W-:Y:S05]  /*6790*/  BSYNC B0 ;  /* 0x0000000000007941 */ /* 0x000fea0003800000 */
.L_x_143:
[----:B------:R-:W-:Y:S01]  /*67a0*/  LOP3.LUT R4, R4, 0x80000000, R6, 0xec, !PT ;  /* 0x8000000004047812 */ /* 0x000fe200078eec06 */
[----:B------:R-:W-:Y:S02]  /*67b0*/  IMAD.MOV.U32 R14, RZ, RZ, 0x1 ;  /* 0x00000001ff0e7424 */ /* 0x000fe400078e00ff */
[----:B------:R-:W-:Y:S02]  /*67c0*/  VIADD R19, R19, 0xffffffe0 ;  /* 0xffffffe013137836 */ /* 0x000fe40000000000 */
[----:B------:R-:W-:-:S05]  /*67d0*/  VIADD R17, R4, 0xffffffff ;  /* 0xffffffff04117836 */ /* 0x000fca0000000000 */
[----:B------:R-:W-:Y:S01]  /*67e0*/  LOP3.LUT R25, R4, R17, RZ, 0xc, !PT ;  /* 0x0000001104197212 */ /* 0x000fe200078e0cff */
[----:B------:R-:W-:-:S03]  /*67f0*/  IMAD.MOV.U32 R4, RZ, RZ, -0x1 ;  /* 0xffffffffff047424 */ /* 0x000fc600078e00ff */
[----:B------:R0:W1:Y:S04]  /*6800*/  POPC R17, R25 ;  /* 0x0000001900117309 */ /* 0x0000680000000000 */
[----:B01----:R-:W-:Y:S05]  /*6810*/  WARPSYNC.COLLECTIVE R4, `(.L_x_145) ;  /* 0x0000000004087348 */ /* 0x003fea0003c00000 */
[----:B-1----:R1:W2:Y:S02]  /*6820*/  SHFL.DOWN P3, R23, R9, R14, R17 ;  /* 0x0800000e09177389 */ /* 0x0022a40000060011 */
[----:B012---:R-:W-:Y:S05]  /*6830*/  ENDCOLLECTIVE ;  /* 0x000000000000791b */ /* 0x007fea0003800000 */
.L_x_145:
[----:B------:R-:W-:Y:S01]  /*6840*/  ISETP.GE.AND P2, PT, R0, R17, PT ;  /* 0x000000110000720c */ /* 0x000fe20003f46270 */
[----:B------:R-:W-:-:S03]  /*6850*/  IMAD.MOV.U32 R14, RZ, RZ, 0x2 ;  /* 0x00000002ff0e7424 */ /* 0x000fc600078e00ff */
[----:B------:R-:W-:Y:S02]  /*6860*/  SEL R28, R23, RZ, !P2 ;  /* 0x000000ff171c7207 */ /* 0x000fe40005000000 */
[----:B------:R-:W-:-:S03]  /*6870*/  ISETP.GT.AND P2, PT, R22, R17, PT ;  /* 0x000000111600720c */ /* 0x000fc60003f44270 */
[----:B------:R-:W-:-:S04]  /*6880*/  IMAD.IADD R29, R28, 0x1, R9 ;  /* 0x000000011c1d7824 */ /* 0x000fc800078e0209 */
[----:B------:R-:W-:-:S07]  /*6890*/  IMAD.MOV.U32 R9, RZ, RZ, R29 ;  /* 0x000000ffff097224 */ /* 0x000fce00078e001d */
[----:B------:R-:W-:Y:S05]  /*68a0*/  WARPSYNC.COLLECTIVE R4, `(.L_x_146) ;  /* 0x0000000004087348 */ /* 0x000fea0003c00000 */
[----:B------:R0:W1:Y:S02]  /*68b0*/  SHFL.DOWN P3, R23, R9, R14, R17 ;  /* 0x0800000e09177389 */ /* 0x0000640000060011 */
[----:B01----:R-:W-:Y:S05]  /*68c0*/  ENDCOLLECTIVE ;  /* 0x000000000000791b */ /* 0x003fea0003800000 */
.L_x_146:
[----:B------:R-:W-:Y:S01]  /*68d0*/  IMAD.MOV.U32 R14, RZ, RZ, 0x4 ;  /* 0x00000004ff0e7424 */ /* 0x000fe200078e00ff */
[----:B------:R-:W-:Y:S01]  /*68e0*/  SEL R28, R23, RZ, !P2 ;  /* 0x000000ff171c7207 */ /* 0x000fe20005000000 */
[----:B------:R-:W-:-:S04]  /*68f0*/  VIADD R23, R0, 0x4 ;  /* 0x0000000400177836 */ /* 0x000fc80000000000 */
[----:B------:R-:W-:Y:S01]  /*6900*/  IMAD.IADD R28, R29, 0x1, R28 ;  /* 0x000000011d1c7824 */ /* 0x000fe200078e021c */
[----:B------:R-:W-:-:S03]  /*6910*/  ISETP.GT.AND P2, PT, R23, R17, PT ;  /* 0x000000111700720c */ /* 0x000fc60003f44270 */
[----:B------:R-:W-:-:S10]  /*6920*/  IMAD.MOV.U32 R9, RZ, RZ, R28 ;  /* 0x000000ffff097224 */ /* 0x000fd400078e001c */
[----:B------:R-:W-:Y:S05]  /*6930*/  WARPSYNC.COLLECTIVE R4, `(.L_x_147) ;  /* 0x0000000004087348 */ /* 0x000fea0003c00000 */
[----:B------:R0:W1:Y:S02]  /*6940*/  SHFL.DOWN P3, R23, R9, R14, R17 ;  /* 0x0800000e09177389 */ /* 0x0000640000060011 */
[----:B01----:R-:W-:Y:S05]  /*6950*/  ENDCOLLECTIVE ;  /* 0x000000000000791b */ /* 0x003fea0003800000 */
.L_x_147:
[----:B------:R-:W-:Y:S01]  /*6960*/  IMAD.MOV.U32 R14, RZ, RZ, 0x8 ;  /* 0x00000008ff0e7424 */ /* 0x000fe200078e00ff */
[----:B------:R-:W-:-:S05]  /*6970*/  SEL R23, R23, RZ, !P2 ;  /* 0x000000ff17177207 */ /* 0x000fca0005000000 */
[----:B------:R-:W-:Y:S02]  /*6980*/  IMAD.IADD R25, R28, 0x1, R23 ;  /* 0x000000011c197824 */ /* 0x000fe400078e0217 */
[----:B------:R-:W-:Y:S02]  /*6990*/  VIADD R28, R0, 0x8 ;  /* 0x00000008001c7836 */ /* 0x000fe40000000000 */
[----:B------:R-:W-:-:S03]  /*69a0*/  IMAD.MOV.U32 R9, RZ, RZ, R25 ;  /* 0x000000ffff097224 */ /* 0x000fc600078e0019 */
[----:B------:R-:W-:-:S13]  /*69b0*/  ISETP.GT.AND P2, PT, R28, R17, PT ;  /* 0x000000111c00720c */ /* 0x000fda0003f44270 */
[----:B------:R-:W-:Y:S05]  /*69c0*/  WARPSYNC.COLLECTIVE R4, `(.L_x_148) ;  /* 0x0000000004087348 */ /* 0x000fea0003c00000 */
[----:B------:R0:W1:Y:S02]  /*69d0*/  SHFL.DOWN P3, R23, R9, R14, R17 ;  /* 0x0800000e09177389 */ /* 0x0000640000060011 */
[----:B01----:R-:W-:Y:S05]  /*69e0*/  ENDCOLLECTIVE ;  /* 0x000000000000791b */ /* 0x003fea0003800000 */
.L_x_148:
        /* <DEDUP_REMOVED lines=9> */
.L_x_149:
[----:B------:R-:W-:Y:S02]  /*6a80*/  SEL R23, R23, RZ, !P2 ;  /* 0x000000ff17177207 */ /* 0x000fe40005000000 */
[----:B------:R-:W-:Y:S02]  /*6a90*/  ISETP.NE.AND P2, PT, R8, 0x65, PT ;  /* 0x000000650800780c */ /* 0x000fe40003f45270 */
[----:B------:R-:W-:-:S11]  /*6aa0*/  IADD3 R24, PT, PT, R29, R23, R24 ;  /* 0x000000171d187210 */ /* 0x000fd60007ffe018 */
[----:B------:R-:W-:Y:S05]  /*6ab0*/  WARPSYNC.COLLECTIVE R4, `(.L_x_150) ;  /* 0x0000000004087348 */ /* 0x000fea0003c00000 */
[----:B------:R-:W-:Y:S01]  /*6ac0*/  VOTE.ALL P2, P2 ;  /* 0x0000000000ff7806 */ /* 0x000fe20001040000 */
[----:B------:R-:W-:-:S12]  /*6ad0*/  ENDCOLLECTIVE ;  /* 0x000000000000791b */ /* 0x000fd80003800000 */
.L_x_150:
[----:B------:R-:W-:Y:S05]  /*6ae0*/  BRA `(.L_x_151) ;  /* 0xffffffb400f47947 */ /* 0x000fea000383ffff */
.L_x_94:
[----:B------:R-:W-:Y:S01]  /*6af0*/  BSSY B1, `(.L_x_152) ;  /* 0x0000006000017945 */ /* 0x000fe20003800000 */
[----:B------:R-:W-:Y:S01]  /*6b00*/  PLOP3.LUT P2, PT, P2, PT, PT, 0x8, 0x80 ;  /* 0x000000000080781c */ /* 0x000fe2000174e170 */
[----:B------:R-:W-:-:S12]  /*6b10*/  IMAD.MOV.U32 R4, RZ, RZ, -0x1 ;  /* 0xffffffffff047424 */ /* 0x000fd800078e00ff */
[----:B------:R-:W-:Y:S05]  /*6b20*/  WARPSYNC.COLLECTIVE R4, `(.L_x_153) ;  /* 0x0000000004087348 */ /* 0x000fea0003c00000 */
[----:B------:R-:W-:Y:S01]  /*6b30*/  VOTE.ANY P2, P2 ;  /* 0x0000000000ff7806 */ /* 0x000fe20001040100 */
[----:B------:R-:W-:-:S12]  /*6b40*/  ENDCOLLECTIVE ;  /* 0x000000000000791b */ /* 0x000fd80003800000 */
.L_x_153:
[----:B------:R-:W-:Y:S05]  /*6b50*/  BSYNC B1 ;  /* 0x0000000000017941 */ /* 0x000fea0003800000 */
.L_x_152:
[----:B------:R-:W-:Y:S05]  /*6b60*/  BRA `(.L_x_154) ;  /* 0xffffffe000287947 */ /* 0x000fea000383ffff */
.L_x_98:
[----:B------:R-:W-:Y:S01]  /*6b70*/  BSSY B1, `(.L_x_155) ;  /* 0x0000006000017945 */ /* 0x000fe20003800000 */
[----:B------:R-:W-:Y:S01]  /*6b80*/  PLOP3.LUT P2, PT, P2, PT, PT, 0x8, 0x80 ;  /* 0x000000000080781c */ /* 0x000fe2000174e170 */
[----:B------:R-:W-:-:S12]  /*6b90*/  IMAD.MOV.U32 R4, RZ, RZ, -0x1 ;  /* 0xffffffffff047424 */ /* 0x000fd800078e00ff */
[----:B------:R-:W-:Y:S05]  /*6ba0*/  WARPSYNC.COLLECTIVE R4, `(.L_x_156) ;  /* 0x0000000004087348 */ /* 0x000fea0003c00000 */
[----:B------:R-:W-:Y:S01]  /*6bb0*/  VOTE.ANY P2, P2 ;  /* 0x0000000000ff7806 */ /* 0x000fe20001040100 */
[----:B------:R-:W-:-:S12]  /*6bc0*/  ENDCOLLECTIVE ;  /* 0x000000000000791b */ /* 0x000fd80003800000 */
.L_x_156:
[----:B------:R-:W-:Y:S05]  /*6bd0*/  BSYNC B1 ;  /* 0x0000000000017941 */ /* 0x000fea0003800000 */
.L_x_155:
[----:B------:R-:W-:Y:S05]  /*6be0*/  BRA `(.L_x_157) ;  /* 0xffffffe000387947 */ /* 0x000fea000383ffff */
.L_x_100:
[----:B------:R-:W0:Y:S01]  /*6bf0*/  S2R R6, SR_GEMASK ;  /* 0x0000000000067919 */ /* 0x000e220000003c00 */
[----:B------:R-:W-:Y:S01]  /*6c00*/  BSSY B1, `(.L_x_158) ;  /* 0x0000007000017945 */ /* 0x000fe20003800000 */
[----:B------:R-:W-:Y:S01]  /*6c10*/  ISETP.NE.AND P2, PT, R8, 0x65, PT ;  /* 0x000000650800780c */ /* 0x000fe20003f45270 */
[----:B------:R-:W-:Y:S01]  /*6c20*/  IMAD.MOV.U32 R4, RZ, RZ, -0x1 ;  /* 0xffffffffff047424 */ /* 0x000fe200078e00ff */
[----:B------:R-:W-:-:S13]  /*6c30*/  PLOP3.LUT P3, PT, P1, PT, PT, 0x8, 0x80 ;  /* 0x000000000080781c */ /* 0x000fda0000f6e170 */
[----:B0-----:R-:W-:Y:S05]  /*6c40*/  WARPSYNC.COLLECTIVE R4, `(.L_x_159) ;  /* 0x0000000004087348 */ /* 0x001fea0003c00000 */
[----:B------:R-:W-:Y:S01]  /*6c50*/  VOTE.ANY R4, PT, P3 ;  /* 0x0000000000047806 */ /* 0x000fe200018e0100 */
[----:B0-----:R-:W-:Y:S06]  /*6c60*/  ENDCOLLECTIVE ;  /* 0x000000000000791b */ /* 0x001fec0003800000 */
.L_x_159:
[----:B------:R-:W-:Y:S05]  /*6c70*/  BSYNC B1 ;  /* 0x0000000000017941 */ /* 0x000fea0003800000 */
.L_x_158:
[----:B------:R-:W-:Y:S01]  /*6c80*/  LOP3.LUT R4, R4, 0x80000000, R6, 0xec, !PT ;  /* 0x8000000004047812 */ /* 0x000fe200078eec06 */
[----:B------:R-:W-:-:S04]  /*6c90*/  IMAD.MOV.U32 R14, RZ, RZ, 0x1 ;  /* 0x00000001ff0e7424 */ /* 0x000fc800078e00ff */
[----:B------:R-:W-:-:S05]  /*6ca0*/  VIADD R17, R4, 0xffffffff ;  /* 0xffffffff04117836 */ /* 0x000fca0000000000 */
[----:B------:R-:W-:Y:S01]  /*6cb0*/  LOP3.LUT R28, R4, R17, RZ, 0xc, !PT ;  /* 0x00000011041c7212 */ /* 0x000fe200078e0cff */
[----:B------:R-:W-:-:S05]  /*6cc0*/  IMAD.MOV.U32 R4, RZ, RZ, -0x1 ;  /* 0xffffffffff047424 */ /* 0x000fca00078e00ff */
[----:B------:R-:W0:Y:S02]  /*6cd0*/  POPC R28, R28 ;  /* 0x0000001c001c7309 */ /* 0x000e240000000000 */
[----:B0-----:R-:W-:Y:S01]  /*6ce0*/  IMAD.MOV.U32 R17, RZ, RZ, R28 ;  /* 0x000000ffff117224 */ /* 0x001fe200078e001c */
[----:B------:R-:W-:-:S13]  /*6cf0*/  ISETP.GE.AND P1, PT, R3, R28, PT ;  /* 0x0000001c0300720c */ /* 0x000fda0003f26270 */
[----:B------:R-:W-:Y:S05]  /*6d00*/  WARPSYNC.COLLECTIVE R4, `(.L_x_160) ;  /* 0x0000000004087348 */ /* 0x000fea0003c00000 */
[----:B------:R0:W1:Y:S02]  /*6d10*/  SHFL.DOWN P3, R23, R9, R14, R17 ;  /* 0x0800000e09177389 */ /* 0x0000640000060011 */
[----:B01----:R-:W-:Y:S05]  /*6d20*/  ENDCOLLECTIVE ;  /* 0x000000000000791b */ /* 0x003fea0003800000 */
.L_x_160:
        /* <DEDUP_REMOVED lines=9> */
.L_x_161:
[----:B------:R-:W-:Y:S01]  /*6dc0*/  IMAD.MOV.U32 R14, RZ, RZ, 0x4 ;  /* 0x00000004ff0e7424 */ /* 0x000fe200078e00ff */
[----:B------:R-:W-:Y:S01]  /*6dd0*/  SEL R26, R23, RZ, !P1 ;  /* 0x000000ff171a7207 */ /* 0x000fe20004800000 */
[----:B------:R-:W-:-:S04]  /*6de0*/  VIADD R23, R3, 0x4 ;  /* 0x0000000403177836 */ /* 0x000fc80000000000 */
[----:B------:R-:W-:Y:S01]  /*6df0*/  IMAD.IADD R26, R27, 0x1, R26 ;  /* 0x000000011b1a7824 */ /* 0x000fe200078e021a */
[----:B------:R-:W-:Y:S01]  /*6e00*/  ISETP.GT.AND P1, PT, R23, R28, PT ;  /* 0x0000001c1700720c */ /* 0x000fe20003f24270 */
[----:B------:R-:W-:Y:S02]  /*6e10*/  VIADD R27, R3, 0x10 ;  /* 0x00000010031b7836 */ /* 0x000fe40000000000 */
[----:B------:R-:W-:-:S10]  /*6e20*/  IMAD.MOV.U32 R9, RZ, RZ, R26 ;  /* 0x000000ffff097224 */ /* 0x000fd400078e001a */
[----:B------:R-:W-:Y:S05]  /*6e30*/  WARPSYNC.COLLECTIVE R4, `(.L_x_162) ;  /* 0x0000000004087348 */ /* 0x000fea0003c00000 */
[----:B------:R0:W1:Y:S02]  /*6e40*/  SHFL.DOWN P3, R23, R9, R14, R17 ;  /* 0x0800000e09177389 */ /* 0x0000640000060011 */
[----:B01----:R-:W-:Y:S05]  /*6e50*/  ENDCOLLECTIVE ;  /* 0x000000000000791b */ /* 0x003fea0003800000 */
.L_x_162:
[----:B------:R-:W-:Y:S01]  /*6e60*/  IMAD.MOV.U32 R14, RZ, RZ, 0x8 ;  /* 0x00000008ff0e7424 */ /* 0x000fe200078e00ff */
[----:B------:R-:W-:-:S05]  /*6e70*/  SEL R23, R23, RZ, !P1 ;  /* 0x000000ff17177207 */ /* 0x000fca0004800000 */
[----:B------:R-:W-:Y:S02]  /*6e80*/  IMAD.IADD R9, R26, 0x1, R23 ;  /* 0x000000011a097824 */ /* 0x000fe400078e0217 */
[----:B------:R-:W-:-:S05]  /*6e90*/  VIADD R23, R3, 0x8 ;  /* 0x0000000803177836 */ /* 0x000fca0000000000 */
[----:B------:R-:W-:-:S13]  /*6ea0*/  ISETP.GT.AND P1, PT, R23, R28, PT ;  /* 0x0000001c1700720c */ /* 0x000fda0003f24270 */
[----:B------:R-:W-:Y:S05]  /*6eb0*/  WARPSYNC.COLLECTIVE R4, `(.L_x_163) ;  /* 0x0000000004087348 */ /* 0x000fea0003c00000 */
[----:B------:R0:W1:Y:S02]  /*6ec0*/  SHFL.DOWN P3, R23, R9, R14, R17 ;  /* 0x0800000e09177389 */ /* 0x0000640000060011 */
[----:B01----:R-:W-:Y:S05]  /*6ed0*/  ENDCOLLECTIVE ;  /* 0x000000000000791b */ /* 0x003fea0003800000 */
.L_x_163:
[----:B------:R-:W-:Y:S01]  /*6ee0*/  IMAD.MOV.U32 R14, RZ, RZ, 0x10 ;  /* 0x00000010ff0e7424 */ /* 0x000fe200078e00ff */
[----:B------:R-:W-:Y:S02]  /*6ef0*/  SEL R8, R23, RZ, !P1 ;  /* 0x000000ff17087207 */ /* 0x000fe40004800000 */
[----:B------:R-:W-:-:S03]  /*6f00*/  ISETP.GT.AND P1, PT, R27, R28, PT ;  /* 0x0000001c1b00720c */ /* 0x000fc60003f24270 */
[----:B------:R-:W-:-:S04]  /*6f10*/  IMAD.IADD R29, R9, 0x1, R8 ;  /* 0x00000001091d7824 */ /* 0x000fc800078e0208 */
[----:B------:R-:W-:-:S07]  /*6f20*/  IMAD.MOV.U32 R9, RZ, RZ, R29 ;  /* 0x000000ffff097224 */ /* 0x000fce00078e001d */
[----:B------:R-:W-:Y:S05]  /*6f30*/  WARPSYNC.COLLECTIVE R4, `(.L_x_164) ;  /* 0x0000000004087348 */ /* 0x000fea0003c00000 */
[----:B------:R0:W1:Y:S02]  /*6f40*/  SHFL.DOWN P3, R23, R9, R14, R17 ;  /* 0x0800000e09177389 */ /* 0x0000640000060011 */
[----:B01----:R-:W-:Y:S05]  /*6f50*/  ENDCOLLECTIVE ;  /* 0x000000000000791b */ /* 0x003fea0003800000 */
.L_x_164:
[----:B------:R-:W-:Y:S05]  /*6f60*/  WARPSYNC.COLLECTIVE R4, `(.L_x_165) ;  /* 0x0000000004087348 */ /* 0x000fea0003c00000 */
[----:B------:R-:W-:Y:S01]  /*6f70*/  VOTE.ALL P2, P2 ;  /* 0x0000000000ff7806 */ /* 0x000fe20001040000 */
[----:B------:R-:W-:-:S12]  /*6f80*/  ENDCOLLECTIVE ;  /* 0x000000000000791b */ /* 0x000fd80003800000 */
.L_x_165:
[----:B------:R-:W0:Y:S01]  /*6f90*/  LDC.64 R8, c[0x0][0x3b0] ;  /* 0x0000ec00ff087b82 */ /* 0x000e220000000a00 */
[----:B------:R-:W-:-:S05]  /*6fa0*/  SEL R16, R23, RZ, !P1 ;  /* 0x000000ff17107207 */ /* 0x000fca0004800000 */
[----:B------:R-:W-:Y:S01]  /*6fb0*/  IMAD.IADD R16, R29, 0x1, R16 ;  /* 0x000000011d107824 */ /* 0x000fe200078e0210 */
[----:B0-----:R-:W-:-:S05]  /*6fc0*/  IADD3 R26, P1, PT, R8, 0x100, RZ ;  /* 0x00000100081a7810 */ /* 0x001fca0007f3e0ff */
[----:B------:R-:W-:Y:S01]  /*6fd0*/  IMAD.X R27, RZ, RZ, R9, P1 ;  /* 0x000000ffff1b7224 */ /* 0x000fe200008e0609 */
[----:B------:R-:W-:Y:S07]  /*6fe0*/  BRA `(.L_x_166) ;  /* 0xffffffdc00ec7947 */ /* 0x000fee000383ffff */
.L_x_102:
[----:B------:R-:W-:Y:S01]  /*6ff0*/  BSSY B1, `(.L_x_167) ;  /* 0x0000006000017945 */ /* 0x000fe20003800000 */
[----:B------:R-:W-:Y:S01]  /*7000*/  PLOP3.LUT P2, PT, P2, PT, PT, 0x8, 0x80 ;  /* 0x000000000080781c */ /* 0x000fe2000174e170 */
[----:B------:R-:W-:-:S12]  /*7010*/  IMAD.MOV.U32 R4, RZ, RZ, -0x1 ;  /* 0xffffffffff047424 */ /* 0x000fd800078e00ff */
[----:B------:R-:W-:Y:S05]  /*7020*/  WARPSYNC.COLLECTIVE R4, `(.L_x_168) ;  /* 0x0000000004087348 */ /* 0x000fea0003c00000 */
[----:B------:R-:W-:Y:S01]  /*7030*/  VOTE.ANY P2, P2 ;  /* 0x0000000000ff7806 */ /* 0x000fe20001040100 */
[----:B------:R-:W-:-:S12]  /*7040*/  ENDCOLLECTIVE ;  /* 0x000000000000791b */ /* 0x000fd80003800000 */
.L_x_168:
[----:B------:R-:W-:Y:S05]  /*7050*/  BSYNC B1 ;  /* 0x0000000000017941 */ /* 0x000fea0003800000 */
.L_x_167:
[----:B------:R-:W-:Y:S05]  /*7060*/  BRA `(.L_x_169) ;  /* 0xffffffdc00ec7947 */ /* 0x000fea000383ffff */
.L_x_106:
[----:B------:R-:W-:Y:S01]  /*7070*/  BSSY B1, `(.L_x_170) ;  /* 0x0000006000017945 */ /* 0x000fe20003800000 */
[----:B------:R-:W-:Y:S01]  /*7080*/  PLOP3.LUT P2, PT, P2, PT, PT, 0x8, 0x80 ;  /* 0x000000000080781c */ /* 0x000fe2000174e170 */
[----:B------:R-:W-:-:S12]  /*7090*/  IMAD.MOV.U32 R4, RZ, RZ, -0x1 ;  /* 0xffffffffff047424 */ /* 0x000fd800078e00ff */
[----:B------:R-:W-:Y:S05]  /*70a0*/  WARPSYNC.COLLECTIVE R4, `(.L_x_171) ;  /* 0x0000000004087348 */ /* 0x000fea0003c00000 */
[----:B------:R-:W-:Y:S01]  /*70b0*/  VOTE.ANY P2, P2 ;  /* 0x0000000000ff7806 */ /* 0x000fe20001040100 */
[----:B------:R-:W-:-:S12]  /*70c0*/  ENDCOLLECTIVE ;  /* 0x000000000000791b */ /* 0x000fd80003800000 */
.L_x_171:
[----:B------:R-:W-:Y:S05]  /*70d0*/  BSYNC B1 ;  /* 0x0000000000017941 */ /* 0x000fea0003800000 */
.L_x_170:
[----:B------:R-:W-:Y:S05]  /*70e0*/  BRA `(.L_x_172) ;  /* 0xffffffdc00fc7947 */ /* 0x000fea000383ffff */
.L_x_108:
[----:B------:R-:W-:Y:S01]  /*70f0*/  BSSY B1, `(.L_x_173) ;  /* 0x0000006000017945 */ /* 0x000fe20003800000 */
[----:B------:R-:W-:Y:S01]  /*7100*/  PLOP3.LUT P3, PT, P1, PT, PT, 0x8, 0x80 ;  /* 0x000000000080781c */ /* 0x000fe20000f6e170 */
[----:B------:R-:W-:-:S12]  /*7110*/  IMAD.MOV.U32 R4, RZ, RZ, -0x1 ;  /* 0xffffffffff047424 */ /* 0x000fd800078e00ff */
[----:B------:R-:W-:Y:S05]  /*7120*/  WARPSYNC.COLLECTIVE R4, `(.L_x_174) ;  /* 0x0000000004087348 */ /* 0x000fea0003c00000 */
[----:B------:R-:W-:Y:S01]  /*7130*/  VOTE.ANY R4, PT, P3 ;  /* 0x0000000000047806 */ /* 0x000fe200018e0100 */
[----:B------:R-:W-:Y:S06]  /*7140*/  ENDCOLLECTIVE ;  /* 0x000000000000791b */ /* 0x000fec0003800000 */
.L_x_174:
[----:B------:R-:W-:Y:S05]  /*7150*/  BSYNC B1 ;  /* 0x0000000000017941 */ /* 0x000fea0003800000 */
.L_x_173:
[----:B------:R-:W-:Y:S01]  /*7160*/  LOP3.LUT R4, R4, 0x80000000, R6, 0xec, !PT ;  /* 0x8000000004047812 */ /* 0x000fe200078eec06 */
[----:B------:R-:W-:Y:S01]  /*7170*/  IMAD.MOV.U32 R14, RZ, RZ, 0x1 ;  /* 0x00000001ff0e7424 */ /* 0x000fe200078e00ff */
[----:B------:R-:W-:Y:S01]  /*7180*/  ISETP.NE.AND P2, PT, R8, 0x65, PT ;  /* 0x000000650800780c */ /* 0x000fe20003f45270 */
        /* <DEDUP_REMOVED lines=8> */
.L_x_175:
[----:B------:R-:W-:Y:S01]  /*7210*/  ISETP.GE.AND P1, PT, R3, R17, PT ;  /* 0x000000110300720c */ /* 0x000fe20003f26270 */
[----:B------:R-:W-:-:S03]  /*7220*/  IMAD.MOV.U32 R14, RZ, RZ, 0x2 ;  /* 0x00000002ff0e7424 */ /* 0x000fc600078e00ff */
        /* <DEDUP_REMOVED lines=8> */
.L_x_176:
        /* <DEDUP_REMOVED lines=9> */
.L_x_177:
[----:B------:R-:W-:Y:S01]  /*7340*/  IMAD.MOV.U32 R14, RZ, RZ, 0x8 ;  /* 0x00000008ff0e7424 */ /* 0x000fe200078e00ff */
[----:B------:R-:W-:-:S05]  /*7350*/  SEL R28, R23, RZ, !P1 ;  /* 0x000000ff171c7207 */ /* 0x000fca0004800000 */
[----:B------:R-:W-:Y:S02]  /*7360*/  IMAD.IADD R9, R29, 0x1, R28 ;  /* 0x000000011d097824 */ /* 0x000fe400078e021c */
[C---:B------:R-:W-:Y:S02]  /*7370*/  VIADD R28, R3.reuse, 0x8 ;  /* 0x00000008031c7836 */ /* 0x040fe40000000000 */
[----:B------:R-:W-:-:S07]  /*7380*/  VIADD R29, R3, 0x10 ;  /* 0x00000010031d7836 */ /* 0x000fce0000000000 */
[----:B------:R-:W-:Y:S05]  /*7390*/  WARPSYNC.COLLECTIVE R4, `(.L_x_178) ;  /* 0x0000000004087348 */ /* 0x000fea0003c00000 */
[----:B------:R0:W1:Y:S02]  /*73a0*/  SHFL.DOWN P3, R23, R9, R14, R17 ;  /* 0x0800000e09177389 */ /* 0x0000640000060011 */
[----:B01----:R-:W-:Y:S05]  /*73b0*/  ENDCOLLECTIVE ;  /* 0x000000000000791b */ /* 0x003fea0003800000 */
.L_x_178:
[----:B------:R-:W-:Y:S01]  /*73c0*/  ISETP.GT.AND P1, PT, R28, R17, PT ;  /* 0x000000111c00720c */ /* 0x000fe20003f24270 */
        /* <DEDUP_REMOVED lines=8> */
.L_x_179:
[----:B------:R-:W-:Y:S05]  /*7450*/  WARPSYNC.COLLECTIVE R4, `(.L_x_180) ;  /* 0x0000000004087348 */ /* 0x000fea0003c00000 */
[----:B------:R-:W-:Y:S01]  /*7460*/  VOTE.ALL P2, P2 ;  /* 0x0000000000ff7806 */ /* 0x000fe20001040000 */
[----:B------:R-:W-:-:S12]  /*7470*/  ENDCOLLECTIVE ;  /* 0x000000000000791b */ /* 0x000fd80003800000 */
.L_x_180:
[----:B------:R-:W-:-:S04]  /*7480*/  SEL R23, R23, RZ, !P1 ;  /* 0x000000ff17177207 */ /* 0x000fc80004800000 */
[----:B------:R-:W-:Y:S01]  /*7490*/  IADD3 R16, PT, PT, R28, R23, R16 ;  /* 0x000000171c107210 */ /* 0x000fe20007ffe010 */
[----:B------:R-:W-:Y:S06]  /*74a0*/  BRA `(.L_x_181) ;  /* 0xffffffdc009c7947 */ /* 0x000fec000383ffff */
        .weak           $__internal_0_$__cuda_sm20_sqrt_rn_f32_slowpath
        .type           $__internal_0_$__cuda_sm20_sqrt_rn_f32_slowpath,@function
        .size           $__internal_0_$__cuda_sm20_sqrt_rn_f32_slowpath,(.L_x_194 - $__internal_0_$__cuda_sm20_sqrt_rn_f32_slowpath)
$__internal_0_$__cuda_sm20_sqrt_rn_f32_slowpath:
[----:B------:R-:W-:-:S13]  /*74b0*/  LOP3.LUT P2, RZ, R0, 0x7fffffff, RZ, 0xc0, !PT ;  /* 0x7fffffff00ff7812 */ /* 0x000fda000784c0ff */
[----:B------:R-:W-:Y:S01]  /*74c0*/  @!P2 IMAD.MOV.U32 R5, RZ, RZ, R0 ;  /* 0x000000ffff05a224 */ /* 0x000fe200078e0000 */
[----:B------:R-:W-:Y:S06]  /*74d0*/  @!P2 BRA `(.L_x_182) ;  /* 0x000000000040a947 */ /* 0x000fec0003800000 */
[----:B------:R-:W-:-:S13]  /*74e0*/  FSETP.GEU.FTZ.AND P2, PT, R0, RZ, PT ;  /* 0x000000ff0000720b */ /* 0x000fda0003f5e000 */
[----:B------:R-:W-:Y:S01]  /*74f0*/  @!P2 IMAD.MOV.U32 R5, RZ, RZ, 0x7fffffff ;  /* 0x7fffffffff05a424 */ /* 0x000fe200078e00ff */
[----:B------:R-:W-:Y:S06]  /*7500*/  @!P2 BRA `(.L_x_182) ;  /* 0x000000000034a947 */ /* 0x000fec0003800000 */
[----:B------:R-:W-:-:S13]  /*7510*/  FSETP.GTU.FTZ.AND P2, PT, |R0|, +INF , PT ;  /* 0x7f8000000000780b */ /* 0x000fda0003f5c200 */
[----:B------:R-:W-:Y:S01]  /*7520*/  @P2 FADD.FTZ R5, R0, 1 ;  /* 0x3f80000000052421 */ /* 0x000fe20000010000 */
[----:B------:R-:W-:Y:S06]  /*7530*/  @P2 BRA `(.L_x_182) ;  /* 0x0000000000282947 */ /* 0x000fec0003800000 */
[----:B------:R-:W-:-:S13]  /*7540*/  FSETP.NEU.FTZ.AND P2, PT, |R0|, +INF , PT ;  /* 0x7f8000000000780b */ /* 0x000fda0003f5d200 */
[----:B------:R-:W-:-:S04]  /*7550*/  @P2 FFMA R8, R0, 1.84467440737095516160e+19, RZ ;  /* 0x5f80000000082823 */ /* 0x000fc800000000ff */
[----:B------:R-:W0:Y:S02]  /*7560*/  @P2 MUFU.RSQ R7, R8 ;  /* 0x0000000800072308 */ /* 0x000e240000001400 */
[----:B0-----:R-:W-:Y:S01]  /*7570*/  @P2 FMUL.FTZ R3, R8, R7 ;  /* 0x0000000708032220 */ /* 0x001fe20000410000 */
[----:B------:R-:W-:-:S03]  /*7580*/  @P2 FMUL.FTZ R6, R7, 0.5 ;  /* 0x3f00000007062820 */ /* 0x000fc60000410000 */
[----:B------:R-:W-:-:S04]  /*7590*/  @P2 FADD.FTZ R5, -R3, -RZ ;  /* 0x800000ff03052221 */ /* 0x000fc80000010100 */
[----:B------:R-:W-:Y:S01]  /*75a0*/  @P2 FFMA R14, R3, R5, R8 ;  /* 0x00000005030e2223 */ /* 0x000fe20000000008 */
[----:B------:R-:W-:-:S03]  /*75b0*/  @!P2 IMAD.MOV.U32 R5, RZ, RZ, R0 ;  /* 0x000000ffff05a224 */ /* 0x000fc600078e0000 */
[----:B------:R-:W-:-:S04]  /*75c0*/  @P2 FFMA R6, R14, R6, R3 ;  /* 0x000000060e062223 */ /* 0x000fc80000000003 */
[----:B------:R-:W-:-:S07]  /*75d0*/  @P2 FMUL.FTZ R5, R6, 2.3283064365386962891e-10 ;  /* 0x2f80000006052820 */ /* 0x000fce0000410000 */
.L_x_182:
[----:B------:R-:W-:Y:S02]  /*75e0*/  IMAD.MOV.U32 R6, RZ, RZ, R4 ;  /* 0x000000ffff067224 */ /* 0x000fe400078e0004 */
[----:B------:R-:W-:-:S04]  /*75f0*/  IMAD.MOV.U32 R7, RZ, RZ, 0x0 ;  /* 0x00000000ff077424 */ /* 0x000fc800078e00ff */
[----:B------:R-:W-:Y:S05]  /*7600*/  RET.REL.NODEC R6 `(_ZN3cub18CUB_300001_SM_10006detail6select23DeviceSelectSweepKernelINS2_10policy_hubIN4cuda3std3__45tupleIJiN6thrust24THRUST_300001_SM_1000_NS7complexIfEEEEESC_iLb0ELNS0_10SelectImplE0EE10Policy1000ENSA_12zip_iteratorINS8_IJNSA_17counting_iteratorIiNSA_11use_defaultESJ_SJ_EENSA_6detail15normal_iteratorINSA_10device_ptrISC_EEEEEEEEESP_NSH_INS8_IJNSM_INSN_IiEEEESP_EEEEEPlNS0_13ScanTileStateIiLb1EEE14greater_than_5NS0_8NullTypeEiNS2_19streaming_context_tIlLb1EEELSE_0EEEvT0_T1_T2_T3_T4_T5_T6_T7_iT8_NS1_7vsmem_tE) ;  /* 0xffffff88067c7950 */ /* 0x000fea0003c3ffff */
.L_x_183:
[----:B------:R-:W-:-:S00]  /*7610*/  BRA `(.L_x_183) ;  /* 0xfffffffc00fc7947 */ /* 0x000fc0000383ffff */
[----:B------:R-:W-:-:S00]  /*7620*/  NOP ;  /* 0x0000000000007918 */ /* 0x000fc00000000000 */
        /* <DEDUP_REMOVED lines=13> */
.L_x_194:


//--------------------- .text._ZN3cub18CUB_300001_SM_10006detail4scan23DeviceCompactInitKernelINS0_13ScanTileStateIiLb1EEEPlEEvT_iT0_ --------------------------
	.section	.text._ZN3cub18CUB_300001_SM_10006detail4scan23DeviceCompactInitKernelINS0_13ScanTileStateIiLb1EEEPlEEvT_iT0_,"ax",@progbits
	.align	128
        .global         _ZN3cub18CUB_300001_SM_10006detail4scan23DeviceCompactInitKernelINS0_13ScanTileStateIiLb1EEEPlEEvT_iT0_
        .type           _ZN3cub18CUB_300001_SM_10006detail4scan23DeviceCompactInitKernelINS0_13ScanTileStateIiLb1EEEPlEEvT_iT0_,@function
        .size           _ZN3cub18CUB_300001_SM_10006detail4scan23DeviceCompactInitKernelINS0_13ScanTileStateIiLb1EEEPlEEvT_iT0_,(.L_x_196 - _ZN3cub18CUB_300001_SM_10006detail4scan23DeviceCompactInitKernelINS0_13ScanTileStateIiLb1EEEPlEEvT_iT0_)
        .other          _ZN3cub18CUB_300001_SM_10006detail4scan23DeviceCompactInitKernelINS0_13ScanTileStateIiLb1EEEPlEEvT_iT0_,@"STO_CUDA_ENTRY STV_DEFAULT"
_ZN3cub18CUB_300001_SM_10006detail4scan23DeviceCompactInitKernelINS0_13ScanTileStateIiLb1EEEPlEEvT_iT0_:
.text._ZN3cub18CUB_300001_SM_10006detail4scan23DeviceCompactInitKernelINS0_13ScanTileStateIiLb1EEEPlEEvT_iT0_:
[----:B------:R-:W-:Y:S01]  /*0000*/  LDC R1, c[0x0][0x37c] ;  /* 0x0000df00ff017b82 */ /* 0x000fe20000000800 */
[----:B------:R-:W0:Y:S07]  /*0010*/  S2R R0, SR_TID.X ;  /* 0x0000000000007919 */ /* 0x000e2e0000002100 */
[----:B------:R-:W1:Y:S01]  /*0020*/  S2UR UR6, SR_CTAID.X ;  /* 0x00000000000679c3 */ /* 0x000e620000002500 */
[----:B------:R-:W2:Y:S07]  /*0030*/  LDCU UR4, c[0x0][0x388] ;  /* 0x00007100ff0477ac */ /* 0x000eae0008000800 */
[----:B------:R-:W1:Y:S01]  /*0040*/  LDC R7, c[0x0][0x360] ;  /* 0x0000d800ff077b82 */ /* 0x000e620000000800 */
[C---:B0-----:R-:W-:Y:S01]  /*0050*/  ISETP.GT.U32.AND P0, PT, R0.reuse, 0x1f, PT ;  /* 0x0000001f0000780c */ /* 0x041fe20003f04070 */
[----:B-1----:R-:W-:Y:S01]  /*0060*/  IMAD R7, R7, UR6, R0 ;  /* 0x0000000607077c24 */ /* 0x002fe2000f8e0200 */
[----:B------:R-:W-:-:S02]  /*0070*/  LOP3.LUT P2, RZ, R0, UR6, RZ, 0xfc, !PT ;  /* 0x0000000600ff7c12 */ /* 0x000fc4000f84fcff */
[----:B------:R-:W-:Y:S02]  /*0080*/  ISETP.NE.OR P0, PT, RZ, UR6, P0 ;  /* 0x00000006ff007c0c */ /* 0x000fe40008705670 */
[----:B--2---:R-:W-:Y:S01]  /*0090*/  ISETP.GE.AND P1, PT, R7, UR4, PT ;  /* 0x0000000407007c0c */ /* 0x004fe2000bf26270 */
[----:B------:R-:W0:Y:S10]  /*00a0*/  LDCU.64 UR4, c[0x0][0x358] ;  /* 0x00006b00ff0477ac */ /* 0x000e340008000a00 */
[----:B------:R-:W1:Y:S02]  /*00b0*/  @!P0 LDC.64 R4, c[0x0][0x380] ;  /* 0x0000e000ff048b82 */ /* 0x000e640000000a00 */
[----:B------:R-:W-:-:S06]  /*00c0*/  @!P1 MOV R6, 0x63 ;  /* 0x0000006300069802 */ /* 0x000fcc0000000f00 */
[----:B------:R-:W2:Y:S01]  /*00d0*/  @!P1 LDC.64 R2, c[0x0][0x380] ;  /* 0x0000e000ff029b82 */ /* 0x000ea20000000a00 */
[----:B-1----:R-:W-:-:S04]  /*00e0*/  @!P0 IMAD.WIDE.U32 R4, R0, 0x8, R4 ;  /* 0x0000000800048825 */ /* 0x002fc800078e0004 */
[----:B--2---:R-:W-:-:S04]  /*00f0*/  @!P1 IMAD.WIDE R2, R7, 0x8, R2 ;  /* 0x0000000807029825 */ /* 0x004fc800078e0202 */
[----:B------:R-:W-:-:S05]  /*0100*/  IMAD.MOV.U32 R7, RZ, RZ, RZ ;  /* 0x000000ffff077224 */ /* 0x000fca00078e00ff */
[----:B0-----:R0:W-:Y:S04]  /*0110*/  @!P1 STG.E.64 desc[UR4][R2.64+0x100], R6 ;  /* 0x0001000602009986 */ /* 0x0011e8000c101b04 */
[----:B------:R0:W-:Y:S01]  /*0120*/  @!P0 STG.E.64 desc[UR4][R4.64], RZ ;  /* 0x000000ff04008986 */ /* 0x0001e2000c101b04 */
[----:B------:R-:W-:Y:S05]  /*0130*/  @P2 EXIT ;  /* 0x000000000000294d */ /* 0x000fea0003800000 */
[----:B0-----:R-:W0:Y:S02]  /*0140*/  LDC.64 R2, c[0x0][0x390] ;  /* 0x0000e400ff027b82 */ /* 0x001e240000000a00 */
[----:B0-----:R-:W-:Y:S01]  /*0150*/  STG.E.64 desc[UR4][R2.64], RZ ;  /* 0x000000ff02007986 */ /* 0x001fe2000c101b04 */
[----:B------:R-:W-:Y:S05]  /*0160*/  EXIT ;  /* 0x000000000000794d */ /* 0x000fea0003800000 */
.L_x_184:
        /* <DEDUP_REMOVED lines=9> */
.L_x_196:


//--------------------- .text._ZN3cub18CUB_300001_SM_10006detail8for_each13static_kernelINS2_12policy_hub_t12policy_500_tEmN6thrust24THRUST_300001_SM_1000_NS8cuda_cub20__uninitialized_fill7functorINS7_10device_ptrIiEEiEEEEvT0_T1_ --------------------------
	.section	.text._ZN3cub18CUB_300001_SM_10006detail8for_each13static_kernelINS2_12policy_hub_t12policy_500_tEmN6thrust24THRUST_300001_SM_1000_NS8cuda_cub20__uninitialized_fill7functorINS7_10device_ptrIiEEiEEEEvT0_T1_,"ax",@progbits
	.align	128
        .global         _ZN3cub18CUB_300001_SM_10006detail8for_each13static_kernelINS2_12policy_hub_t12policy_500_tEmN6thrust24THRUST_300001_SM_1000_NS8cuda_cub20__uninitialized_fill7functorINS7_10device_ptrIiEEiEEEEvT0_T1_
        .type           _ZN3cub18CUB_300001_SM_10006detail8for_each13static_kernelINS2_12policy_hub_t12policy_500_tEmN6thrust24THRUST_300001_SM_1000_NS8cuda_cub20__uninitialized_fill7functorINS7_10device_ptrIiEEiEEEEvT0_T1_,@function
        .size           _ZN3cub18CUB_300001_SM_10006detail8for_each13static_kernelINS2_12policy_hub_t12policy_500_tEmN6thrust24THRUST_300001_SM_1000_NS8cuda_cub20__uninitialized_fill7functorINS7_10device_ptrIiEEiEEEEvT0_T1_,(.L_x_197 - _ZN3cub18CUB_300001_SM_10006detail8for_each13static_kernelINS2_12policy_hub_t12policy_500_tEmN6thrust24THRUST_300001_SM_1000_NS8cuda_cub20__uninitialized_fill7functorINS7_10device_ptrIiEEiEEEEvT0_T1_)
        .other          _ZN3cub18CUB_300001_SM_10006detail8for_each13static_kernelINS2_12policy_hub_t12policy_500_tEmN6thrust24THRUST_300001_SM_1000_NS8cuda_cub20__uninitialized_fill7functorINS7_10device_ptrIiEEiEEEEvT0_T1_,@"STO_CUDA_ENTRY STV_DEFAULT"
_ZN3cub18CUB_300001_SM_10006detail8for_each13static_kernelINS2_12policy_hub_t12policy_500_tEmN6thrust24THRUST_300001_SM_1000_NS8cuda_cub20__uninitialized_fill7functorINS7_10device_ptrIiEEiEEEEvT0_T1_:
.text._ZN3cub18CUB_300001_SM_10006detail8for_each13static_kernelINS2_12policy_hub_t12policy_500_tEmN6thrust24THRUST_300001_SM_1000_NS8cuda_cub20__uninitialized_fill7functorINS7_10device_ptrIiEEiEEEEvT0_T1_:
[----:B------:R-:W-:Y:S08]  /*0000*/  LDC R1, c[0x0][0x37c] ;  /* 0x0000df00ff017b82 */ /* 0x000ff00000000800 */
[----:B------:R-:W0:Y:S01]  /*0010*/  S2UR UR4, SR_CTAID.X ;  /* 0x00000000000479c3 */ /* 0x000e220000002500 */
[----:B------:R-:W1:Y:S01]  /*0020*/  LDCU.64 UR6, c[0x0][0x380] ;  /* 0x00007000ff0677ac */ /* 0x000e620008000a00 */
[----:B------:R-:W2:Y:S01]  /*0030*/  LDCU.64 UR8, c[0x0][0x358] ;  /* 0x00006b00ff0877ac */ /* 0x000ea20008000a00 */
[----:B0-----:R-:W-:-:S04]  /*0040*/  UIMAD.WIDE.U32 UR4, UR4, 0x200, URZ ;  /* 0x00000200040478a5 */ /* 0x001fc8000f8e00ff */
[----:B-1----:R-:W-:-:S04]  /*0050*/  UIADD3 UR6, UP0, UPT, -UR4, UR6, URZ ;  /* 0x0000000604067290 */ /* 0x002fc8000ff1e1ff */
[----:B------:R-:W-:Y:S02]  /*0060*/  UIADD3.X UR7, UPT, UPT, ~UR5, UR7, URZ, UP0, !UPT ;  /* 0x0000000705077290 */ /* 0x000fe400087fe5ff */
[----:B------:R-:W-:-:S04]  /*0070*/  UISETP.GE.U32.AND UP0, UPT, UR6, 0x200, UPT ;  /* 0x000002000600788c */ /* 0x000fc8000bf06070 */
[----:B------:R-:W-:-:S09]  /*0080*/  UISETP.GE.U32.AND.EX UP0, UPT, UR7, URZ, UPT, UP0 ;  /* 0x000000ff0700728c */ /* 0x000fd2000bf06100 */
[----:B--2---:R-:W-:Y:S05]  /*0090*/  BRA.U !UP0, `(.L_x_185) ;  /* 0x0000000108287547 */ /* 0x004fea000b800000 */
[----:B------:R-:W0:Y:S01]  /*00a0*/  S2R R0, SR_TID.X ;  /* 0x0000000000007919 */ /* 0x000e220000002100 */
[----:B------:R-:W1:Y:S01]  /*00b0*/  LDCU.64 UR6, c[0x0][0x388] ;  /* 0x00007100ff0677ac */ /* 0x000e620008000a00 */
[----:B------:R-:W2:Y:S01]  /*00c0*/  LDC R5, c[0x0][0x390] ;  /* 0x0000e400ff057b82 */ /* 0x000ea20000000800 */
[----:B0-----:R-:W-:-:S05]  /*00d0*/  IADD3 R0, P0, PT, R0, UR4, RZ ;  /* 0x0000000400007c10 */ /* 0x001fca000ff1e0ff */
[----:B------:R-:W-:Y:S01]  /*00e0*/  IMAD.X R3, RZ, RZ, UR5, P0 ;  /* 0x00000005ff037e24 */ /* 0x000fe200080e06ff */
[----:B-1----:R-:W-:-:S04]  /*00f0*/  LEA R2, P0, R0, UR6, 0x2 ;  /* 0x0000000600027c11 */ /* 0x002fc8000f8010ff */
[----:B------:R-:W-:-:S05]  /*0100*/  LEA.HI.X R3, R0, UR7, R3, 0x2, P0 ;  /* 0x0000000700037c11 */ /* 0x000fca00080f1403 */
[----:B--2---:R-:W-:Y:S04]  /*0110*/  STG.E desc[UR8][R2.64], R5 ;  /* 0x0000000502007986 */ /* 0x004fe8000c101908 */
[----:B------:R-:W-:Y:S01]  /*0120*/  STG.E desc[UR8][R2.64+0x400], R5 ;  /* 0x0004000502007986 */ /* 0x000fe2000c101908 */
[----:B------:R-:W-:Y:S05]  /*0130*/  EXIT ;  /* 0x000000000000794d */ /* 0x000fea0003800000 */
.L_x_185:
[----:B------:R-:W0:Y:S01]  /*0140*/  S2R R0, SR_TID.X ;  /* 0x0000000000007919 */ /* 0x000e220000002100 */
[----:B------:R-:W-:Y:S01]  /*0150*/  IMAD.U32 R2, RZ, RZ, UR7 ;  /* 0x00000007ff027e24 */ /* 0x000fe2000f8e00ff */
[----:B------:R-:W1:Y:S01]  /*0160*/  LDCU.64 UR10, c[0x0][0x388] ;  /* 0x00007100ff0a77ac */ /* 0x000e620008000a00 */
[----:B------:R-:W-:Y:S01]  /*0170*/  IMAD.U32 R4, RZ, RZ, UR7 ;  /* 0x00000007ff047e24 */ /* 0x000fe2000f8e00ff */
[----:B0-----:R-:W-:-:S04]  /*0180*/  ISETP.LT.U32.AND P0, PT, R0, UR6, PT ;  /* 0x0000000600007c0c */ /* 0x001fc8000bf01070 */
[----:B------:R-:W-:Y:S01]  /*0190*/  ISETP.GT.U32.AND.EX P0, PT, R2, RZ, PT, P0 ;  /* 0x000000ff0200720c */ /* 0x000fe20003f04100 */
[C---:B------:R-:W-:Y:S01]  /*01a0*/  VIADD R2, R0.reuse, 0x100 ;  /* 0x0000010000027836 */ /* 0x040fe20000000000 */
[----:B------:R-:W-:-:S04]  /*01b0*/  IADD3 R0, P2, PT, R0, UR4, RZ ;  /* 0x0000000400007c10 */ /* 0x000fc8000ff5e0ff */
[----:B------:R-:W-:Y:S01]  /*01c0*/  ISETP.LT.U32.AND P1, PT, R2, UR6, PT ;  /* 0x0000000602007c0c */ /* 0x000fe2000bf21070 */
[----:B------:R-:W-:Y:S01]  /*01d0*/  IMAD.X R3, RZ, RZ, UR5, P2 ;  /* 0x00000005ff037e24 */ /* 0x000fe200090e06ff */
[----:B-1----:R-:W-:Y:S02]  /*01e0*/  LEA R2, P2, R0, UR10, 0x2 ;  /* 0x0000000a00027c11 */ /* 0x002fe4000f8410ff */
[----:B------:R-:W-:Y:S02]  /*01f0*/  ISETP.GT.U32.AND.EX P1, PT, R4, RZ, PT, P1 ;  /* 0x000000ff0400720c */ /* 0x000fe40003f24110 */
[----:B------:R-:W-:Y:S01]  /*0200*/  LEA.HI.X R3, R0, UR11, R3, 0x2, P2 ;  /* 0x0000000b00037c11 */ /* 0x000fe200090f1403 */
[----:B------:R-:W0:Y:S04]  /*0210*/  @P0 LDC R5, c[0x0][0x390] ;  /* 0x0000e400ff050b82 */ /* 0x000e280000000800 */
[----:B0-----:R0:W-:Y:S06]  /*0220*/  @P0 STG.E desc[UR8][R2.64], R5 ;  /* 0x0000000502000986 */ /* 0x0011ec000c101908 */
[----:B------:R-:W-:Y:S05]  /*0230*/  @!P1 EXIT ;  /* 0x000000000000994d */ /* 0x000fea0003800000 */
[----:B0-----:R-:W0:Y:S02]  /*0240*/  LDC R5, c[0x0][0x390] ;  /* 0x0000e400ff057b82 */ /* 0x001e240000000800 */
[----:B0-----:R-:W-:Y:S01]  /*0250*/  STG.E desc[UR8][R2.64+0x400], R5 ;  /* 0x0004000502007986 */ /* 0x001fe2000c101908 */
[----:B------:R-:W-:Y:S05]  /*0260*/  EXIT ;  /* 0x000000000000794d */ /* 0x000fea0003800000 */
.L_x_186:
        /* <DEDUP_REMOVED lines=9> */
.L_x_197:


//--------------------- .text._ZN3cub18CUB_300001_SM_10006detail8for_each13static_kernelINS2_12policy_hub_t12policy_500_tElN6thrust24THRUST_300001_SM_1000_NS8cuda_cub10__tabulate7functorINS7_6detail15normal_iteratorINS7_10device_ptrINS7_7complexIfEEEEEENS7_6system6detail7generic6detail22compute_sequence_valueISF_vEElEEEEvT0_T1_ --------------------------
	.section	.text._ZN3cub18CUB_300001_SM_10006detail8for_each13static_kernelINS2_12policy_hub_t12policy_500_tElN6thrust24THRUST_300001_SM_1000_NS8cuda_cub10__tabulate7functorINS7_6detail15normal_iteratorINS7_10device_ptrINS7_7complexIfEEEEEENS7_6system6detail7generic6detail22compute_sequence_valueISF_vEElEEEEvT0_T1_,"ax",@progbits
	.align	128
        .global         _ZN3cub18CUB_300001_SM_10006detail8for_each13static_kernelINS2_12policy_hub_t12policy_500_tElN6thrust24THRUST_300001_SM_1000_NS8cuda_cub10__tabulate7functorINS7_6detail15normal_iteratorINS7_10device_ptrINS7_7complexIfEEEEEENS7_6system6detail7generic6detail22compute_sequence_valueISF_vEElEEEEvT0_T1_
        .type           _ZN3cub18CUB_300001_SM_10006detail8for_each13static_kernelINS2_12policy_hub_t12policy_500_tElN6thrust24THRUST_300001_SM_1000_NS8cuda_cub10__tabulate7functorINS7_6detail15normal_iteratorINS7_10device_ptrINS7_7complexIfEEEEEENS7_6system6detail7generic6detail22compute_sequence_valueISF_vEElEEEEvT0_T1_,@function
        .size           _ZN3cub18CUB_300001_SM_10006detail8for_each13static_kernelINS2_12policy_hub_t12policy_500_tElN6thrust24THRUST_300001_SM_1000_NS8cuda_cub10__tabulate7functorINS7_6detail15normal_iteratorINS7_10device_ptrINS7_7complexIfEEEEEENS7_6system6detail7generic6detail22compute_sequence_valueISF_vEElEEEEvT0_T1_,(.L_x_198 - _ZN3cub18CUB_300001_SM_10006detail8for_each13static_kernelINS2_12policy_hub_t12policy_500_tElN6thrust24THRUST_300001_SM_1000_NS8cuda_cub10__tabulate7functorINS7_6detail15normal_iteratorINS7_10device_ptrINS7_7complexIfEEEEEENS7_6system6detail7generic6detail22compute_sequence_valueISF_vEElEEEEvT0_T1_)
        .other          _ZN3cub18CUB_300001_SM_10006detail8for_each13static_kernelINS2_12policy_hub_t12policy_500_tElN6thrust24THRUST_300001_SM_1000_NS8cuda_cub10__tabulate7functorINS7_6detail15normal_iteratorINS7_10device_ptrINS7_7complexIfEEEEEENS7_6system6detail7generic6detail22compute_sequence_valueISF_vEElEEEEvT0_T1_,@"STO_CUDA_ENTRY STV_DEFAULT"
_ZN3cub18CUB_300001_SM_10006detail8for_each13static_kernelINS2_12policy_hub_t12policy_500_tElN6thrust24THRUST_300001_SM_1000_NS8cuda_cub10__tabulate7functorINS7_6detail15normal_iteratorINS7_10device_ptrINS7_7complexIfEEEEEENS7_6system6detail7generic6detail22compute_sequence_valueISF_vEElEEEEvT0_T1_:
.text._ZN3cub18CUB_300001_SM_10006detail8for_each13static_kernelINS2_12policy_hub_t12policy_500_tElN6thrust24THRUST_300001_SM_1000_NS8cuda_cub10__tabulate7functorINS7_6detail15normal_iteratorINS7_10device_ptrINS7_7complexIfEEEEEENS7_6system6detail7generic6detail22compute_sequence_valueISF_vEElEEEEvT0_T1_:
        /* <DEDUP_REMOVED lines=8> */
[----:B------:R-:W-:-:S09]  /*0080*/  UISETP.GE.AND.EX UP0, UPT, UR7, URZ, UPT, UP0 ;  /* 0x000000ff0700728c */ /* 0x000fd2000bf06300 */
[----:B--2---:R-:W-:Y:S05]  /*0090*/  BRA.U !UP0, `(.L_x_187) ;  /* 0x00000001084c7547 */ /* 0x004fea000b800000 */
[----:B------:R-:W0:Y:S01]  /*00a0*/  S2R R4, SR_TID.X ;  /* 0x0000000000047919 */ /* 0x000e220000002100 */
[----:B------:R-:W1:Y:S01]  /*00b0*/  LDC.64 R12, c[0x0][0x390] ;  /* 0x0000e400ff0c7b82 */ /* 0x000e620000000a00 */
[----:B------:R-:W2:Y:S07]  /*00c0*/  LDCU.64 UR10, c[0x0][0x388] ;  /* 0x00007100ff0a77ac */ /* 0x000eae0008000a00 */
[----:B------:R-:W1:Y:S01]  /*00d0*/  LDC.64 R10, c[0x0][0x398] ;  /* 0x0000e600ff0a7b82 */ /* 0x000e620000000a00 */
[----:B0-----:R-:W-:-:S05]  /*00e0*/  IADD3 R4, P0, PT, R4, UR4, RZ ;  /* 0x0000000404047c10 */ /* 0x001fca000ff1e0ff */
[----:B------:R-:W-:Y:S01]  /*00f0*/  IMAD.X R5, RZ, RZ, UR5, P0 ;  /* 0x00000005ff057e24 */ /* 0x000fe200080e06ff */
[----:B------:R-:W-:-:S03]  /*0100*/  IADD3 R6, P0, PT, R4, 0x100, RZ ;  /* 0x0000010004067810 */ /* 0x000fc60007f1e0ff */
[----:B------:R-:W1:Y:S02]  /*0110*/  I2F.U64 R9, R4 ;  /* 0x0000000400097312 */ /* 0x000e640000301000 */
[----:B------:R-:W-:Y:S01]  /*0120*/  IMAD.X R7, RZ, RZ, R5, P0 ;  /* 0x000000ffff077224 */ /* 0x000fe200000e0605 */
[----:B--2---:R-:W-:-:S04]  /*0130*/  LEA R2, P0, R4, UR10, 0x3 ;  /* 0x0000000a04027c11 */ /* 0x004fc8000f8018ff */
[----:B------:R-:W-:Y:S01]  /*0140*/  LEA.HI.X R3, R4, UR11, R5, 0x3, P0 ;  /* 0x0000000b04037c11 */ /* 0x000fe200080f1c05 */
[----:B------:R-:W0:Y:S01]  /*0150*/  I2F.U64 R7, R6 ;  /* 0x0000000600077312 */ /* 0x000e220000301000 */
[C---:B-1----:R-:W-:Y:S01]  /*0160*/  FFMA R8, R9.reuse, R10, R12 ;  /* 0x0000000a09087223 */ /* 0x042fe2000000000c */
[----:B------:R-:W-:-:S05]  /*0170*/  FFMA R9, R9, R11, R13 ;  /* 0x0000000b09097223 */ /* 0x000fca000000000d */
[----:B------:R-:W-:Y:S01]  /*0180*/  STG.E.64 desc[UR8][R2.64], R8 ;  /* 0x0000000802007986 */ /* 0x000fe2000c101b08 */
[C---:B0-----:R-:W-:Y:S01]  /*0190*/  FFMA R10, R7.reuse, R10, R12 ;  /* 0x0000000a070a7223 */ /* 0x041fe2000000000c */
[----:B------:R-:W-:-:S05]  /*01a0*/  FFMA R11, R7, R11, R13 ;  /* 0x0000000b070b7223 */ /* 0x000fca000000000d */
[----:B------:R-:W-:Y:S01]  /*01b0*/  STG.E.64 desc[UR8][R2.64+0x800], R10 ;  /* 0x0008000a02007986 */ /* 0x000fe2000c101b08 */
[----:B------:R-:W-:Y:S05]  /*01c0*/  EXIT ;  /* 0x000000000000794d */ /* 0x000fea0003800000 */
.L_x_187:
[----:B------:R-:W0:Y:S01]  /*01d0*/  S2R R2, SR_TID.X ;  /* 0x0000000000027919 */ /* 0x000e220000002100 */
[----:B------:R-:W-:Y:S01]  /*01e0*/  USHF.R.S32.HI UR7, URZ, 0x1f, UR6 ;  /* 0x0000001fff077899 */ /* 0x000fe20008011406 */
[----:B------:R-:W-:Y:S05]  /*01f0*/  BSSY.RECONVERGENT B0, `(.L_x_188) ;  /* 0x0000014000007945 */ /* 0x000fea0003800200 */
[----:B------:R-:W-:Y:S01]  /*0200*/  MOV R3, UR7 ;  /* 0x0000000700037c02 */ /* 0x000fe20008000f00 */
[----:B------:R-:W-:Y:S01]  /*0210*/  IMAD.U32 R4, RZ, RZ, UR7 ;  /* 0x00000007ff047e24 */ /* 0x000fe2000f8e00ff */
[C---:B0-----:R-:W-:Y:S01]  /*0220*/  ISETP.LT.U32.AND P0, PT, R2.reuse, UR6, PT ;  /* 0x0000000602007c0c */ /* 0x041fe2000bf01070 */
[----:B------:R-:W-:-:S03]  /*0230*/  VIADD R0, R2, 0x100 ;  /* 0x0000010002007836 */ /* 0x000fc60000000000 */
[----:B------:R-:W-:Y:S02]  /*0240*/  ISETP.GT.AND.EX P0, PT, R3, RZ, PT, P0 ;  /* 0x000000ff0300720c */ /* 0x000fe40003f04300 */
[----:B------:R-:W-:-:S04]  /*0250*/  ISETP.LT.U32.AND P1, PT, R0, UR6, PT ;  /* 0x0000000600007c0c */ /* 0x000fc8000bf21070 */
[----:B------:R-:W-:-:S07]  /*0260*/  ISETP.GT.AND.EX P1, PT, R4, RZ, PT, P1 ;  /* 0x000000ff0400720c */ /* 0x000fce0003f24310 */
[----:B------:R-:W-:Y:S06]  /*0270*/  @!P0 BRA `(.L_x_189) ;  /* 0x00000000002c8947 */ /* 0x000fec0003800000 */
[----:B------:R-:W-:Y:S01]  /*0280*/  IADD3 R2, P0, PT, R2, UR4, RZ ;  /* 0x0000000402027c10 */ /* 0x000fe2000ff1e0ff */
[----:B------:R-:W0:Y:S01]  /*0290*/  LDC.64 R10, c[0x0][0x390] ;  /* 0x0000e400ff0a7b82 */ /* 0x000e220000000a00 */
[----:B------:R-:W1:Y:S03]  /*02a0*/  LDCU.64 UR10, c[0x0][0x388] ;  /* 0x00007100ff0a77ac */ /* 0x000e660008000a00 */
[----:B------:R-:W-:-:S04]  /*02b0*/  IMAD.X R3, RZ, RZ, UR5, P0 ;  /* 0x00000005ff037e24 */ /* 0x000fc800080e06ff */
[----:B------:R-:W0:Y:S01]  /*02c0*/  LDC.64 R8, c[0x0][0x398] ;  /* 0x0000e600ff087b82 */ /* 0x000e220000000a00 */
[----:B------:R-:W0:Y:S01]  /*02d0*/  I2F.U64 R7, R2 ;  /* 0x0000000200077312 */ /* 0x000e220000301000 */
[----:B-1----:R-:W-:-:S04]  /*02e0*/  LEA R4, P0, R2, UR10, 0x3 ;  /* 0x0000000a02047c11 */ /* 0x002fc8000f8018ff */
[----:B------:R-:W-:Y:S01]  /*02f0*/  LEA.HI.X R5, R2, UR11, R3, 0x3, P0 ;  /* 0x0000000b02057c11 */ /* 0x000fe200080f1c03 */
[C---:B0-----:R-:W-:Y:S01]  /*0300*/  FFMA R8, R7.reuse, R8, R10 ;  /* 0x0000000807087223 */ /* 0x041fe2000000000a */
[----:B------:R-:W-:-:S05]  /*0310*/  FFMA R9, R7, R9, R11 ;  /* 0x0000000907097223 */ /* 0x000fca000000000b */
[----:B------:R0:W-:Y:S02]  /*0320*/  STG.E.64 desc[UR8][R4.64], R8 ;  /* 0x0000000804007986 */ /* 0x0001e4000c101b08 */
.L_x_189:
[----:B------:R-:W-:Y:S05]  /*0330*/  BSYNC.RECONVERGENT B0 ;  /* 0x0000000000007941 */ /* 0x000fea0003800200 */
.L_x_188:
[----:B------:R-:W-:Y:S05]  /*0340*/  @!P1 EXIT ;  /* 0x000000000000994d */ /* 0x000fea0003800000 */
[----:B------:R-:W1:Y:S01]  /*0350*/  LDC.64 R10, c[0x0][0x390] ;  /* 0x0000e400ff0a7b82 */ /* 0x000e620000000a00 */
[----:B------:R-:W-:Y:S01]  /*0360*/  IADD3 R2, P0, PT, R0, UR4, RZ ;  /* 0x0000000400027c10 */ /* 0x000fe2000ff1e0ff */
[----:B------:R-:W2:Y:S03]  /*0370*/  LDCU.64 UR6, c[0x0][0x388] ;  /* 0x00007100ff0677ac */ /* 0x000ea60008000a00 */
[----:B------:R-:W-:-:S03]  /*0380*/  IADD3.X R3, PT, PT, RZ, UR5, RZ, P0, !PT ;  /* 0x00000005ff037c10 */ /* 0x000fc600087fe4ff */
[----:B0-----:R-:W1:Y:S01]  /*0390*/  LDC.64 R8, c[0x0][0x398] ;  /* 0x0000e600ff087b82 */ /* 0x001e620000000a00 */
[----:B------:R-:W1:Y:S01]  /*03a0*/  I2F.U64 R7, R2 ;  /* 0x0000000200077312 */ /* 0x000e620000301000 */
[----:B--2---:R-:W-:-:S04]  /*03b0*/  LEA R4, P0, R2, UR6, 0x3 ;  /* 0x0000000602047c11 */ /* 0x004fc8000f8018ff */
[----:B------:R-:W-:Y:S01]  /*03c0*/  LEA.HI.X R5, R2, UR7, R3, 0x3, P0 ;  /* 0x0000000702057c11 */ /* 0x000fe200080f1c03 */
[C---:B-1----:R-:W-:Y:S01]  /*03d0*/  FFMA R6, R7.reuse, R8, R10 ;  /* 0x0000000807067223 */ /* 0x042fe2000000000a */
[----:B------:R-:W-:-:S05]  /*03e0*/  FFMA R7, R7, R9, R11 ;  /* 0x0000000907077223 */ /* 0x000fca000000000b */
[----:B------:R-:W-:Y:S01]  /*03f0*/  STG.E.64 desc[UR8][R4.64], R6 ;  /* 0x0000000604007986 */ /* 0x000fe2000c101b08 */
[----:B------:R-:W-:Y:S05]  /*0400*/  EXIT ;  /* 0x000000000000794d */ /* 0x000fea0003800000 */
.L_x_190:
        /* <DEDUP_REMOVED lines=15> */
.L_x_198:


//--------------------- .text._ZN3cub18CUB_300001_SM_10006detail8for_each13static_kernelINS2_12policy_hub_t12policy_500_tEmN6thrust24THRUST_300001_SM_1000_NS8cuda_cub20__uninitialized_fill7functorINS7_10device_ptrINS7_7complexIfEEEESD_EEEEvT0_T1_ --------------------------
	.section	.text._ZN3cub18CUB_300001_SM_10006detail8for_each13static_kernelINS2_12policy_hub_t12policy_500_tEmN6thrust24THRUST_300001_SM_1000_NS8cuda_cub20__uninitialized_fill7functorINS7_10device_ptrINS7_7complexIfEEEESD_EEEEvT0_T1_,"ax",@progbits
	.align	128
        .global         _ZN3cub18CUB_300001_SM_10006detail8for_each13static_kernelINS2_12policy_hub_t12policy_500_tEmN6thrust24THRUST_300001_SM_1000_NS8cuda_cub20__uninitialized_fill7functorINS7_10device_ptrINS7_7complexIfEEEESD_EEEEvT0_T1_
        .type           _ZN3cub18CUB_300001_SM_10006detail8for_each13static_kernelINS2_12policy_hub_t12policy_500_tEmN6thrust24THRUST_300001_SM_1000_NS8cuda_cub20__uninitialized_fill7functorINS7_10device_ptrINS7_7complexIfEEEESD_EEEEvT0_T1_,@function
        .size           _ZN3cub18CUB_300001_SM_10006detail8for_each13static_kernelINS2_12policy_hub_t12policy_500_tEmN6thrust24THRUST_300001_SM_1000_NS8cuda_cub20__uninitialized_fill7functorINS7_10device_ptrINS7_7complexIfEEEESD_EEEEvT0_T1_,(.L_x_199 - _ZN3cub18CUB_300001_SM_10006detail8for_each13static_kernelINS2_12policy_hub_t12policy_500_tEmN6thrust24THRUST_300001_SM_1000_NS8cuda_cub20__uninitialized_fill7functorINS7_10device_ptrINS7_7complexIfEEEESD_EEEEvT0_T1_)
        .other          _ZN3cub18CUB_300001_SM_10006detail8for_each13static_kernelINS2_12policy_hub_t12policy_500_tEmN6thrust24THRUST_300001_SM_1000_NS8cuda_cub20__uninitialized_fill7functorINS7_10device_ptrINS7_7complexIfEEEESD_EEEEvT0_T1_,@"STO_CUDA_ENTRY STV_DEFAULT"
_ZN3cub18CUB_300001_SM_10006detail8for_each13static_kernelINS2_12policy_hub_t12policy_500_tEmN6thrust24THRUST_300001_SM_1000_NS8cuda_cub20__uninitialized_fill7functorINS7_10device_ptrINS7_7complexIfEEEESD_EEEEvT0_T1_:
.text._ZN3cub18CUB_300001_SM_10006detail8for_each13static_kernelINS2_12policy_hub_t12policy_500_tEmN6thrust24THRUST_300001_SM_1000_NS8cuda_cub20__uninitialized_fill7functorINS7_10device_ptrINS7_7complexIfEEEESD_EEEEvT0_T1_:
        /* <DEDUP_REMOVED lines=12> */
[----:B------:R-:W2:Y:S01]  /*00c0*/  LDC.64 R4, c[0x0][0x390] ;  /* 0x0000e400ff047b82 */ /* 0x000ea20000000a00 */
[----:B0-----:R-:W-:-:S05]  /*00d0*/  IADD3 R0, P0, PT, R0, UR4, RZ ;  /* 0x0000000400007c10 */ /* 0x001fca000ff1e0ff */
[----:B------:R-:W-:Y:S01]  /*00e0*/  IMAD.X R3, RZ, RZ, UR5, P0 ;  /* 0x00000005ff037e24 */ /* 0x000fe200080e06ff */
[----:B-1----:R-:W-:-:S04]  /*00f0*/  LEA R2, P0, R0, UR6, 0x3 ;  /* 0x0000000600027c11 */ /* 0x002fc8000f8018ff */
[----:B------:R-:W-:-:S05]  /*0100*/  LEA.HI.X R3, R0, UR7, R3, 0x3, P0 ;  /* 0x0000000700037c11 */ /* 0x000fca00080f1c03 */
[----:B--2---:R-:W-:Y:S04]  /*0110*/  STG.E.64 desc[UR8][R2.64], R4 ;  /* 0x0000000402007986 */ /* 0x004fe8000c101b08 */
[----:B------:R-:W-:Y:S01]  /*0120*/  STG.E.64 desc[UR8][R2.64+0x800], R4 ;  /* 0x0008000402007986 */ /* 0x000fe2000c101b08 */
[----:B------:R-:W-:Y:S05]  /*0130*/  EXIT ;  /* 0x000000000000794d */ /* 0x000fea0003800000 */
.L_x_191:
        /* <DEDUP_REMOVED lines=13> */
[----:B------:R-:W0:Y:S04]  /*0210*/  @P0 LDC.64 R4, c[0x0][0x390] ;  /* 0x0000e400ff040b82 */ /* 0x000e280000000a00 */
[----:B0-----:R0:W-:Y:S06]  /*0220*/  @P0 STG.E.64 desc[UR8][R2.64], R4 ;  /* 0x0000000402000986 */ /* 0x0011ec000c101b08 */
[----:B------:R-:W-:Y:S05]  /*0230*/  @!P1 EXIT ;  /* 0x000000000000994d */ /* 0x000fea0003800000 */
[----:B0-----:R-:W0:Y:S02]  /*0240*/  LDC.64 R4, c[0x0][0x390] ;  /* 0x0000e400ff047b82 */ /* 0x001e240000000a00 */
[----:B0-----:R-:W-:Y:S01]  /*0250*/  STG.E.64 desc[UR8][R2.64+0x800], R4 ;  /* 0x0008000402007986 */ /* 0x001fe2000c101b08 */
[----:B------:R-:W-:Y:S05]  /*0260*/  EXIT ;  /* 0x000000000000794d */ /* 0x000fea0003800000 */
.L_x_192:
        /* <DEDUP_REMOVED lines=9> */
.L_x_199:


//--------------------- .text._ZN3cub18CUB_300001_SM_10006detail11EmptyKernelIvEEvv --------------------------
	.section	.text._ZN3cub18CUB_300001_SM_10006detail11EmptyKernelIvEEvv,"ax",@progbits
	.align	128
        .global         _ZN3cub18CUB_300001_SM_10006detail11EmptyKernelIvEEvv
        .type           _ZN3cub18CUB_300001_SM_10006detail11EmptyKernelIvEEvv,@function
        .size           _ZN3cub18CUB_300001_SM_10006detail11EmptyKernelIvEEvv,(.L_x_200 - _ZN3cub18CUB_300001_SM_10006detail11EmptyKernelIvEEvv)
        .other          _ZN3cub18CUB_300001_SM_10006detail11EmptyKernelIvEEvv,@"STO_CUDA_ENTRY STV_DEFAULT"
_ZN3cub18CUB_300001_SM_10006detail11EmptyKernelIvEEvv:
.text._ZN3cub18CUB_300001_SM_10006detail11EmptyKernelIvEEvv:
[----:B------:R-:W-:Y:S01]  /*0000*/  LDC R1, c[0x0][0x37c] ;  /* 0x0000df00ff017b82 */ /* 0x000fe20000000800 */
[----:B------:R-:W-:Y:S05]  /*0010*/  EXIT ;  /* 0x000000000000794d */ /* 0x000fea0003800000 */
.L_x_193:
        /* <DEDUP_REMOVED lines=14> */
.L_x_200:


//--------------------- .nv.shared._ZN3cub18CUB_300001_SM_10006detail6select23DeviceSelectSweepKernelINS2_10policy_hubIN4cuda3std3__45tupleIJiN6thrust24THRUST_300001_SM_1000_NS7complexIfEEEEESC_iLb0ELNS0_10SelectImplE0EE10Policy1000ENSA_12zip_iteratorINS8_IJNSA_17counting_iteratorIiNSA_11use_defaultESJ_SJ_EENSA_6detail15normal_iteratorINSA_10device_ptrISC_EEEEEEEEESP_NSH_INS8_IJNSM_INSN_IiEEEESP_EEEEEPlNS0_13ScanTileStateIiLb1EEE14greater_than_5NS0_8NullTypeEiNS2_19streaming_context_tIlLb1EEELSE_0EEEvT0_T1_T2_T3_T4_T5_T6_T7_iT8_NS1_7vsmem_tE --------------------------
	.section	.nv.shared._ZN3cub18CUB_300001_SM_10006detail6select23DeviceSelectSweepKernelINS2_10policy_hubIN4cuda3std3__45tupleIJiN6thrust24THRUST_300001_SM_1000_NS7complexIfEEEEESC_iLb0ELNS0_10SelectImplE0EE10Policy1000ENSA_12zip_iteratorINS8_IJNSA_17counting_iteratorIiNSA_11use_defaultESJ_SJ_EENSA_6detail15normal_iteratorINSA_10device_ptrISC_EEEEEEEEESP_NSH_INS8_IJNSM_INSN_IiEEEESP_EEEEEPlNS0_13ScanTileStateIiLb1EEE14greater_than_5NS0_8NullTypeEiNS2_19streaming_context_tIlLb1EEELSE_0EEEvT0_T1_T2_T3_T4_T5_T6_T7_iT8_NS1_7vsmem_tE,"aw",@nobits
	.sectionflags	@""
	.align	16
.nv.shared._ZN3cub18CUB_300001_SM_10006detail6select23DeviceSelectSweepKernelINS2_10policy_hubIN4cuda3std3__45tupleIJiN6thrust24THRUST_300001_SM_1000_NS7complexIfEEEEESC_iLb0ELNS0_10SelectImplE0EE10Policy1000ENSA_12zip_iteratorINS8_IJNSA_17counting_iteratorIiNSA_11use_defaultESJ_SJ_EENSA_6detail15normal_iteratorINSA_10device_ptrISC_EEEEEEEEESP_NSH_INS8_IJNSM_INSN_IiEEEESP_EEEEEPlNS0_13ScanTileStateIiLb1EEE14greater_than_5NS0_8NullTypeEiNS2_19streaming_context_tIlLb1EEELSE_0EEEvT0_T1_T2_T3_T4_T5_T6_T7_iT8_NS1_7vsmem_tE:
	.zero		5168


//--------------------- .nv.shared.reserved.0     --------------------------
	.section	.nv.shared.reserved.0,"aw",@nobits
	.weak		__nv_reservedSMEM_offset_0_alias
	.size		__nv_reservedSMEM_offset_0_alias, 0, 64
	.other		__nv_reservedSMEM_offset_0_alias,@"STO_CUDA_RESERVED_SHARED STV_DEFAULT"
__nv_reservedSMEM_offset_0_alias:
	.zero		0
	.zero		64


//--------------------- .nv.global                --------------------------
	.section	.nv.global,"aw",@nobits
.nv.global:
	.type		_ZN30_INTERNAL_92fd4034_4_k_cu_main6thrust24THRUST_300001_SM_1000_NS3seqE,@object
	.size		_ZN30_INTERNAL_92fd4034_4_k_cu_main6thrust24THRUST_300001_SM_1000_NS3seqE,(_ZN30_INTERNAL_92fd4034_4_k_cu_main4cuda3std3__48in_placeE - _ZN30_INTERNAL_92fd4034_4_k_cu_main6thrust24THRUST_300001_SM_1000_NS3seqE)
_ZN30_INTERNAL_92fd4034_4_k_cu_main6thrust24THRUST_300001_SM_1000_NS3seqE:
	.zero		1
	.type		_ZN30_INTERNAL_92fd4034_4_k_cu_main4cuda3std3__48in_placeE,@object
	.size		_ZN30_INTERNAL_92fd4034_4_k_cu_main4cuda3std3__48in_placeE,(_ZN30_INTERNAL_92fd4034_4_k_cu_main4cuda3std6ranges3__45__cpo4sizeE - _ZN30_INTERNAL_92fd4034_4_k_cu_main4cuda3std3__48in_placeE)
_ZN30_INTERNAL_92fd4034_4_k_cu_main4cuda3std3__48in_placeE:
	.zero		1
	.type		_ZN30_INTERNAL_92fd4034_4_k_cu_main4cuda3std6ranges3__45__cpo4sizeE,@object
	.size		_ZN30_INTERNAL_92fd4034_4_k_cu_main4cuda3std6ranges3__45__cpo4sizeE,(_ZN30_INTERNAL_92fd4034_4_k_cu_main6thrust24THRUST_300001_SM_1000_NS12placeholders2_3E - _ZN30_INTERNAL_92fd4034_4_k_cu_main4cuda3std6ranges3__45__cpo4sizeE)
_ZN30_INTERNAL_92fd4034_4_k_cu_main4cuda3std6ranges3__45__cpo4sizeE:
	.zero		1
	.type		_ZN30_INTERNAL_92fd4034_4_k_cu_main6thrust24THRUST_300001_SM_1000_NS12placeholders2_3E,@object
	.size		_ZN30_INTERNAL_92fd4034_4_k_cu_main6thrust24THRUST_300001_SM_1000_NS12placeholders2_3E,(_ZN30_INTERNAL_92fd4034_4_k_cu_main4cuda3std3__45__cpo6cbeginE - _ZN30_INTERNAL_92fd4034_4_k_cu_main6thrust24THRUST_300001_SM_1000_NS12placeholders2_3E)
_ZN30_INTERNAL_92fd4034_4_k_cu_main6thrust24THRUST_300001_SM_1000_NS12placeholders2_3E:
	.zero		1
	.type		_ZN30_INTERNAL_92fd4034_4_k_cu_main4cuda3std3__45__cpo6cbeginE,@object
	.size		_ZN30_INTERNAL_92fd4034_4_k_cu_main4cuda3std3__45__cpo6cbeginE,(_ZN30_INTERNAL_92fd4034_4_k_cu_main4cuda3std6ranges3__45__cpo6cbeginE - _ZN30_INTERNAL_92fd4034_4_k_cu_main4cuda3std3__45__cpo6cbeginE)
_ZN30_INTERNAL_92fd4034_4_k_cu_main4cuda3std3__45__cpo6cbeginE:
	.zero		1
	.type		_ZN30_INTERNAL_92fd4034_4_k_cu_main4cuda3std6ranges3__45__cpo6cbeginE,@object
	.size		_ZN30_INTERNAL_92fd4034_4_k_cu_main4cuda3std6ranges3__45__cpo6cbeginE,(_ZN30_INTERNAL_92fd4034_4_k_cu_main6thrust24THRUST_300001_SM_1000_NS12placeholders2_7E - _ZN30_INTERNAL_92fd4034_4_k_cu_main4cuda3std6ranges3__45__cpo6cbeginE)
_ZN30_INTERNAL_92fd4034_4_k_cu_main4cuda3std6ranges3__45__cpo6cbeginE:
	.zero		1
	.type		_ZN30_INTERNAL_92fd4034_4_k_cu_main6thrust24THRUST_300001_SM_1000_NS12placeholders2_7E,@object
	.size		_ZN30_INTERNAL_92fd4034_4_k_cu_main6thrust24THRUST_300001_SM_1000_NS12placeholders2_7E,(_ZN30_INTERNAL_92fd4034_4_k_cu_main4cuda3std3__45__cpo7crbeginE - _ZN30_INTERNAL_92fd4034_4_k_cu_main6thrust24THRUST_300001_SM_1000_NS12placeholders2_7E)
_ZN30_INTERNAL_92fd4034_4_k_cu_main6thrust24THRUST_300001_SM_1000_NS12placeholders2_7E:
	.zero		1
	.type		_ZN30_INTERNAL_92fd4034_4_k_cu_main4cuda3std3__45__cpo7crbeginE,@object
	.size		_ZN30_INTERNAL_92fd4034_4_k_cu_main4cuda3std3__45__cpo7crbeginE,(_ZN30_INTERNAL_92fd4034_4_k_cu_main4cuda3std6ranges3__45__cpo4nextE - _ZN30_INTERNAL_92fd4034_4_k_cu_main4cuda3std3__45__cpo7crbeginE)
_ZN30_INTERNAL_92fd4034_4_k_cu_main4cuda3std3__45__cpo7crbeginE:
	.zero		1
	.type		_ZN30_INTERNAL_92fd4034_4_k_cu_main4cuda3std6ranges3__45__cpo4nextE,@object
	.size		_ZN30_INTERNAL_92fd4034_4_k_cu_main4cuda3std6ranges3__45__cpo4nextE,(_ZN30_INTERNAL_92fd4034_4_k_cu_main4cuda3std6ranges3__45__cpo4swapE - _ZN30_INTERNAL_92fd4034_4_k_cu_main4cuda3std6ranges3__45__cpo4nextE)
_ZN30_INTERNAL_92fd4034_4_k_cu_main4cuda3std6ranges3__45__cpo4nextE:
	.zero		1
	.type		_ZN30_INTERNAL_92fd4034_4_k_cu_main4cuda3std6ranges3__45__cpo4swapE,@object
	.size		_ZN30_INTERNAL_92fd4034_4_k_cu_main4cuda3std6ranges3__45__cpo4swapE,(_ZN30_INTERNAL_92fd4034_4_k_cu_main6thrust24THRUST_300001_SM_1000_NS8cuda_cub10par_nosyncE - _ZN30_INTERNAL_92fd4034_4_k_cu_main4cuda3std6ranges3__45__cpo4swapE)
_ZN30_INTERNAL_92fd4034_4_k_cu_main4cuda3std6ranges3__45__cpo4swapE:
	.zero		1
	.type		_ZN30_INTERNAL_92fd4034_4_k_cu_main6thrust24THRUST_300001_SM_1000_NS8cuda_cub10par_nosyncE,@object
	.size		_ZN30_INTERNAL_92fd4034_4_k_cu_main6thrust24THRUST_300001_SM_1000_NS8cuda_cub10par_nosyncE,(_ZN30_INTERNAL_92fd4034_4_k_cu_main6thrust24THRUST_300001_SM_1000_NS12placeholders2_9E - _ZN30_INTERNAL_92fd4034_4_k_cu_main6thrust24THRUST_300001_SM_1000_NS8cuda_cub10par_nosyncE)
_ZN30_INTERNAL_92fd4034_4_k_cu_main6thrust24THRUST_300001_SM_1000_NS8cuda_cub10par_nosyncE:
	.zero		1
	.type		_ZN30_INTERNAL_92fd4034_4_k_cu_main6thrust24THRUST_300001_SM_1000_NS12placeholders2_9E,@object
	.size		_ZN30_INTERNAL_92fd4034_4_k_cu_main6thrust24THRUST_300001_SM_1000_NS12placeholders2_9E,(_ZN30_INTERNAL_92fd4034_4_k_cu_main4cuda3std3__432_GLOBAL__N__92fd4034_4_k_cu_main6ignoreE - _ZN30_INTERNAL_92fd4034_4_k_cu_main6thrust24THRUST_300001_SM_1000_NS12placeholders2_9E)
_ZN30_INTERNAL_92fd4034_4_k_cu_main6thrust24THRUST_300001_SM_1000_NS12placeholders2_9E:
	.zero		1
	.type		_ZN30_INTERNAL_92fd4034_4_k_cu_main4cuda3std3__432_GLOBAL__N__92fd4034_4_k_cu_main6ignoreE,@object
	.size		_ZN30_INTERNAL_92fd4034_4_k_cu_main4cuda3std3__432_GLOBAL__N__92fd4034_4_k_cu_main6ignoreE,(_ZN30_INTERNAL_92fd4034_4_k_cu_main4cuda3std6ranges3__45__cpo4dataE - _ZN30_INTERNAL_92fd4034_4_k_cu_main4cuda3std3__432_GLOBAL__N__92fd4034_4_k_cu_main6ignoreE)
_ZN30_INTERNAL_92fd4034_4_k_cu_main4cuda3std3__432_GLOBAL__N__92fd4034_4_k_cu_main6ignoreE:
	.zero		1
	.type		_ZN30_INTERNAL_92fd4034_4_k_cu_main4cuda3std6ranges3__45__cpo4dataE,@object
	.size		_ZN30_INTERNAL_92fd4034_4_k_cu_main4cuda3std6ranges3__45__cpo4dataE,(_ZN30_INTERNAL_92fd4034_4_k_cu_main6thrust24THRUST_300001_SM_1000_NS12placeholders2_1E - _ZN30_INTERNAL_92fd4034_4_k_cu_main4cuda3std6ranges3__45__cpo4dataE)
_ZN30_INTERNAL_92fd4034_4_k_cu_main4cuda3std6ranges3__45__cpo4dataE:
	.zero		1
	.type		_ZN30_INTERNAL_92fd4034_4_k_cu_main6thrust24THRUST_300001_SM_1000_NS12placeholders2_1E,@object
	.size		_ZN30_INTERNAL_92fd4034_4_k_cu_main6thrust24THRUST_300001_SM_1000_NS12placeholders2_1E,(_ZN30_INTERNAL_92fd4034_4_k_cu_main4cuda3std3__45__cpo5beginE - _ZN30_INTERNAL_92fd4034_4_k_cu_main6thrust24THRUST_300001_SM_1000_NS12placeholders2_1E)
_ZN30_INTERNAL_92fd4034_4_k_cu_main6thrust24THRUST_300001_SM_1000_NS12placeholders2_1E:
	.zero		1
	.type		_ZN30_INTERNAL_92fd4034_4_k_cu_main4cuda3std3__45__cpo5beginE,@object
	.size		_ZN30_INTERNAL_92fd4034_4_k_cu_main4cuda3std3__45__cpo5beginE,(_ZN30_INTERNAL_92fd4034_4_k_cu_main4cuda3std6ranges3__45__cpo5beginE - _ZN30_INTERNAL_92fd4034_4_k_cu_main4cuda3std3__45__cpo5beginE)
_ZN30_INTERNAL_92fd4034_4_k_cu_main4cuda3std3__45__cpo5beginE:
	.zero		1
	.type		_ZN30_INTERNAL_92fd4034_4_k_cu_main4cuda3std6ranges3__45__cpo5beginE,@object
	.size		_ZN30_INTERNAL_92fd4034_4_k_cu_main4cuda3std6ranges3__45__cpo5beginE,(_ZN30_INTERNAL_92fd4034_4_k_cu_main6thrust24THRUST_300001_SM_1000_NS12placeholders2_5E - _ZN30_INTERNAL_92fd4034_4_k_cu_main4cuda3std6ranges3__45__cpo5beginE)
_ZN30_INTERNAL_92fd4034_4_k_cu_main4cuda3std6ranges3__45__cpo5beginE:
	.zero		1
	.type		_ZN30_INTERNAL_92fd4034_4_k_cu_main6thrust24THRUST_300001_SM_1000_NS12placeholders2_5E,@object
	.size		_ZN30_INTERNAL_92fd4034_4_k_cu_main6thrust24THRUST_300001_SM_1000_NS12placeholders2_5E,(_ZN30_INTERNAL_92fd4034_4_k_cu_main4cuda3std3__45__cpo6rbeginE - _ZN30_INTERNAL_92fd4034_4_k_cu_main6thrust24THRUST_300001_SM_1000_NS12placeholders2_5E)
_ZN30_INTERNAL_92fd4034_4_k_cu_main6thrust24THRUST_300001_SM_1000_NS12placeholders2_5E:
	.zero		1
	.type		_ZN30_INTERNAL_92fd4034_4_k_cu_main4cuda3std3__45__cpo6rbeginE,@object
	.size		_ZN30_INTERNAL_92fd4034_4_k_cu_main4cuda3std3__45__cpo6rbeginE,(_ZN30_INTERNAL_92fd4034_4_k_cu_main4cuda3std6ranges3__45__cpo7advanceE - _ZN30_INTERNAL_92fd4034_4_k_cu_main4cuda3std3__45__cpo6rbeginE)
_ZN30_INTERNAL_92fd4034_4_k_cu_main4cuda3std3__45__cpo6rbeginE:
	.zero		1
	.type		_ZN30_INTERNAL_92fd4034_4_k_cu_main4cuda3std6ranges3__45__cpo7advanceE,@object
	.size		_ZN30_INTERNAL_92fd4034_4_k_cu_main4cuda3std6ranges3__45__cpo7advanceE,(_ZN30_INTERNAL_92fd4034_4_k_cu_main4cuda3std3__47nulloptE - _ZN30_INTERNAL_92fd4034_4_k_cu_main4cuda3std6ranges3__45__cpo7advanceE)
_ZN30_INTERNAL_92fd4034_4_k_cu_main4cuda3std6ranges3__45__cpo7advanceE:
	.zero		1
	.type		_ZN30_INTERNAL_92fd4034_4_k_cu_main4cuda3std3__47nulloptE,@object
	.size		_ZN30_INTERNAL_92fd4034_4_k_cu_main4cuda3std3__47nulloptE,(_ZN30_INTERNAL_92fd4034_4_k_cu_main4cuda3std6ranges3__45__cpo8distanceE - _ZN30_INTERNAL_92fd4034_4_k_cu_main4cuda3std3__47nulloptE)
_ZN30_INTERNAL_92fd4034_4_k_cu_main4cuda3std3__47nulloptE:
	.zero		1
	.type		_ZN30_INTERNAL_92fd4034_4_k_cu_main4cuda3std6ranges3__45__cpo8distanceE,@object
	.size		_ZN30_INTERNAL_92fd4034_4_k_cu_main4cuda3std6ranges3__45__cpo8distanceE,(_ZN30_INTERNAL_92fd4034_4_k_cu_main6thrust24THRUST_300001_SM_1000_NS12placeholders3_10E - _ZN30_INTERNAL_92fd4034_4_k_cu_main4cuda3std6ranges3__45__cpo8distanceE)
_ZN30_INTERNAL_92fd4034_4_k_cu_main4cuda3std6ranges3__45__cpo8distanceE:
	.zero		1
	.type		_ZN30_INTERNAL_92fd4034_4_k_cu_main6thrust24THRUST_300001_SM_1000_NS12placeholders3_10E,@object
	.size		_ZN30_INTERNAL_92fd4034_4_k_cu_main6thrust24THRUST_300001_SM_1000_NS12placeholders3_10E,(_ZN30_INTERNAL_92fd4034_4_k_cu_main4cuda3std3__419piecewise_constructE - _ZN30_INTERNAL_92fd4034_4_k_cu_main6thrust24THRUST_300001_SM_1000_NS12placeholders3_10E)
_ZN30_INTERNAL_92fd4034_4_k_cu_main6thrust24THRUST_300001_SM_1000_NS12placeholders3_10E:
	.zero		1
	.type		_ZN30_INTERNAL_92fd4034_4_k_cu_main4cuda3std3__419piecewise_constructE,@object
	.size		_ZN30_INTERNAL_92fd4034_4_k_cu_main4cuda3std3__419piecewise_constructE,(_ZN30_INTERNAL_92fd4034_4_k_cu_main4cuda3std6ranges3__45__cpo5cdataE - _ZN30_INTERNAL_92fd4034_4_k_cu_main4cuda3std3__419piecewise_constructE)
_ZN30_INTERNAL_92fd4034_4_k_cu_main4cuda3std3__419piecewise_constructE:
	.zero		1
	.type		_ZN30_INTERNAL_92fd4034_4_k_cu_main4cuda3std6ranges3__45__cpo5cdataE,@object
	.size		_ZN30_INTERNAL_92fd4034_4_k_cu_main4cuda3std6ranges3__45__cpo5cdataE,(_ZN30_INTERNAL_92fd4034_4_k_cu_main6thrust24THRUST_300001_SM_1000_NS12placeholders2_2E - _ZN30_INTERNAL_92fd4034_4_k_cu_main4cuda3std6ranges3__45__cpo5cdataE)
_ZN30_INTERNAL_92fd4034_4_k_cu_main4cuda3std6ranges3__45__cpo5cdataE:
	.zero		1
	.type		_ZN30_INTERNAL_92fd4034_4_k_cu_main6thrust24THRUST_300001_SM_1000_NS12placeholders2_2E,@object
	.size		_ZN30_INTERNAL_92fd4034_4_k_cu_main6thrust24THRUST_300001_SM_1000_NS12placeholders2_2E,(_ZN30_INTERNAL_92fd4034_4_k_cu_main4cuda3std3__45__cpo3endE - _ZN30_INTERNAL_92fd4034_4_k_cu_main6thrust24THRUST_300001_SM_1000_NS12placeholders2_2E)
_ZN30_INTERNAL_92fd4034_4_k_cu_main6thrust24THRUST_300001_SM_1000_NS12placeholders2_2E:
	.zero		1
	.type		_ZN30_INTERNAL_92fd4034_4_k_cu_main4cuda3std3__45__cpo3endE,@object
	.size		_ZN30_INTERNAL_92fd4034_4_k_cu_main4cuda3std3__45__cpo3endE,(_ZN30_INTERNAL_92fd4034_4_k_cu_main4cuda3std6ranges3__45__cpo3endE - _ZN30_INTERNAL_92fd4034_4_k_cu_main4cuda3std3__45__cpo3endE)
_ZN30_INTERNAL_92fd4034_4_k_cu_main4cuda3std3__45__cpo3endE:
	.zero		1
	.type		_ZN30_INTERNAL_92fd4034_4_k_cu_main4cuda3std6ranges3__45__cpo3endE,@object
	.size		_ZN30_INTERNAL_92fd4034_4_k_cu_main4cuda3std6ranges3__45__cpo3endE,(_ZN30_INTERNAL_92fd4034_4_k_cu_main6thrust24THRUST_300001_SM_1000_NS12placeholders2_6E - _ZN30_INTERNAL_92fd4034_4_k_cu_main4cuda3std6ranges3__45__cpo3endE)
_ZN30_INTERNAL_92fd4034_4_k_cu_main4cuda3std6ranges3__45__cpo3endE:
	.zero		1
	.type		_ZN30_INTERNAL_92fd4034_4_k_cu_main6thrust24THRUST_300001_SM_1000_NS12placeholders2_6E,@object
	.size		_ZN30_INTERNAL_92fd4034_4_k_cu_main6thrust24THRUST_300001_SM_1000_NS12placeholders2_6E,(_ZN30_INTERNAL_92fd4034_4_k_cu_main4cuda3std3__45__cpo4rendE - _ZN30_INTERNAL_92fd4034_4_k_cu_main6thrust24THRUST_300001_SM_1000_NS12placeholders2_6E)
_ZN30_INTERNAL_92fd4034_4_k_cu_main6thrust24THRUST_300001_SM_1000_NS12placeholders2_6E:
	.zero		1
	.type		_ZN30_INTERNAL_92fd4034_4_k_cu_main4cuda3std3__45__cpo4rendE,@object
	.size		_ZN30_INTERNAL_92fd4034_4_k_cu_main4cuda3std3__45__cpo4rendE,(_ZN30_INTERNAL_92fd4034_4_k_cu_main4cuda3std6ranges3__45__cpo9iter_swapE - _ZN30_INTERNAL_92fd4034_4_k_cu_main4cuda3std3__45__cpo4rendE)
_ZN30_INTERNAL_92fd4034_4_k_cu_main4cuda3std3__45__cpo4rendE:
	.zero		1
	.type		_ZN30_INTERNAL_92fd4034_4_k_cu_main4cuda3std6ranges3__45__cpo9iter_swapE,@object
	.size		_ZN30_INTERNAL_92fd4034_4_k_cu_main4cuda3std6ranges3__45__cpo9iter_swapE,(_ZN30_INTERNAL_92fd4034_4_k_cu_main4cuda3std3__48unexpectE - _ZN30_INTERNAL_92fd4034_4_k_cu_main4cuda3std6ranges3__45__cpo9iter_swapE)
_ZN30_INTERNAL_92fd4034_4_k_cu_main4cuda3std6ranges3__45__cpo9iter_swapE:
	.zero		1
	.type		_ZN30_INTERNAL_92fd4034_4_k_cu_main4cuda3std3__48unexpectE,@object
	.size		_ZN30_INTERNAL_92fd4034_4_k_cu_main4cuda3std3__48unexpectE,(_ZN30_INTERNAL_92fd4034_4_k_cu_main6thrust24THRUST_300001_SM_1000_NS8cuda_cub3parE - _ZN30_INTERNAL_92fd4034_4_k_cu_main4cuda3std3__48unexpectE)
_ZN30_INTERNAL_92fd4034_4_k_cu_main4cuda3std3__48unexpectE:
	.zero		1
	.type		_ZN30_INTERNAL_92fd4034_4_k_cu_main6thrust24THRUST_300001_SM_1000_NS8cuda_cub3parE,@object
	.size		_ZN30_INTERNAL_92fd4034_4_k_cu_main6thrust24THRUST_300001_SM_1000_NS8cuda_cub3parE,(_ZN30_INTERNAL_92fd4034_4_k_cu_main6thrust24THRUST_300001_SM_1000_NS12placeholders2_4E - _ZN30_INTERNAL_92fd4034_4_k_cu_main6thrust24THRUST_300001_SM_1000_NS8cuda_cub3parE)
_ZN30_INTERNAL_92fd4034_4_k_cu_main6thrust24THRUST_300001_SM_1000_NS8cuda_cub3parE:
	.zero		1
	.type		_ZN30_INTERNAL_92fd4034_4_k_cu_main6thrust24THRUST_300001_SM_1000_NS12placeholders2_4E,@object
	.size		_ZN30_INTERNAL_92fd4034_4_k_cu_main6thrust24THRUST_300001_SM_1000_NS12placeholders2_4E,(_ZN30_INTERNAL_92fd4034_4_k_cu_main4cuda3std3__45__cpo4cendE - _ZN30_INTERNAL_92fd4034_4_k_cu_main6thrust24THRUST_300001_SM_1000_NS12placeholders2_4E)
_ZN30_INTERNAL_92fd4034_4_k_cu_main6thrust24THRUST_300001_SM_1000_NS12placeholders2_4E:
	.zero		1
	.type		_ZN30_INTERNAL_92fd4034_4_k_cu_main4cuda3std3__45__cpo4cendE,@object
	.size		_ZN30_INTERNAL_92fd4034_4_k_cu_main4cuda3std3__45__cpo4cendE,(_ZN30_INTERNAL_92fd4034_4_k_cu_main4cuda3std6ranges3__45__cpo4cendE - _ZN30_INTERNAL_92fd4034_4_k_cu_main4cuda3std3__45__cpo4cendE)
_ZN30_INTERNAL_92fd4034_4_k_cu_main4cuda3std3__45__cpo4cendE:
	.zero		1
	.type		_ZN30_INTERNAL_92fd4034_4_k_cu_main4cuda3std6ranges3__45__cpo4cendE,@object
	.size		_ZN30_INTERNAL_92fd4034_4_k_cu_main4cuda3std6ranges3__45__cpo4cendE,(_ZN30_INTERNAL_92fd4034_4_k_cu_main4cuda3std3__420unreachable_sentinelE - _ZN30_INTERNAL_92fd4034_4_k_cu_main4cuda3std6ranges3__45__cpo4cendE)
_ZN30_INTERNAL_92fd4034_4_k_cu_main4cuda3std6ranges3__45__cpo4cendE:
	.zero		1
	.type		_ZN30_INTERNAL_92fd4034_4_k_cu_main4cuda3std3__420unreachable_sentinelE,@object
	.size		_ZN30_INTERNAL_92fd4034_4_k_cu_main4cuda3std3__420unreachable_sentinelE,(_ZN30_INTERNAL_92fd4034_4_k_cu_main4cuda3std6ranges3__45__cpo5ssizeE - _ZN30_INTERNAL_92fd4034_4_k_cu_main4cuda3std3__420unreachable_sentinelE)
_ZN30_INTERNAL_92fd4034_4_k_cu_main4cuda3std3__420unreachable_sentinelE:
	.zero		1
	.type		_ZN30_INTERNAL_92fd4034_4_k_cu_main4cuda3std6ranges3__45__cpo5ssizeE,@object
	.size		_ZN30_INTERNAL_92fd4034_4_k_cu_main4cuda3std6ranges3__45__cpo5ssizeE,(_ZN30_INTERNAL_92fd4034_4_k_cu_main6thrust24THRUST_300001_SM_1000_NS12placeholders2_8E - _ZN30_INTERNAL_92fd4034_4_k_cu_main4cuda3std6ranges3__45__cpo5ssizeE)
_ZN30_INTERNAL_92fd4034_4_k_cu_main4cuda3std6ranges3__45__cpo5ssizeE:
	.zero		1
	.type		_ZN30_INTERNAL_92fd4034_4_k_cu_main6thrust24THRUST_300001_SM_1000_NS12placeholders2_8E,@object
	.size		_ZN30_INTERNAL_92fd4034_4_k_cu_main6thrust24THRUST_300001_SM_1000_NS12placeholders2_8E,(_ZN30_INTERNAL_92fd4034_4_k_cu_main4cuda3std3__45__cpo5crendE - _ZN30_INTERNAL_92fd4034_4_k_cu_main6thrust24THRUST_300001_SM_1000_NS12placeholders2_8E)
_ZN30_INTERNAL_92fd4034_4_k_cu_main6thrust24THRUST_300001_SM_1000_NS12placeholders2_8E:
	.zero		1
	.type		_ZN30_INTERNAL_92fd4034_4_k_cu_main4cuda3std3__45__cpo5crendE,@object
	.size		_ZN30_INTERNAL_92fd4034_4_k_cu_main4cuda3std3__45__cpo5crendE,(_ZN30_INTERNAL_92fd4034_4_k_cu_main4cuda3std6ranges3__45__cpo4prevE - _ZN30_INTERNAL_92fd4034_4_k_cu_main4cuda3std3__45__cpo5crendE)
_ZN30_INTERNAL_92fd4034_4_k_cu_main4cuda3std3__45__cpo5crendE:
	.zero		1
	.type		_ZN30_INTERNAL_92fd4034_4_k_cu_main4cuda3std6ranges3__45__cpo4prevE,@object
	.size		_ZN30_INTERNAL_92fd4034_4_k_cu_main4cuda3std6ranges3__45__cpo4prevE,(_ZN30_INTERNAL_92fd4034_4_k_cu_main4cuda3std6ranges3__45__cpo9iter_moveE - _ZN30_INTERNAL_92fd4034_4_k_cu_main4cuda3std6ranges3__45__cpo4prevE)
_ZN30_INTERNAL_92fd4034_4_k_cu_main4cuda3std6ranges3__45__cpo4prevE:
	.zero		1
	.type		_ZN30_INTERNAL_92fd4034_4_k_cu_main4cuda3std6ranges3__45__cpo9iter_moveE,@object
	.size		_ZN30_INTERNAL_92fd4034_4_k_cu_main4cuda3std6ranges3__45__cpo9iter_moveE,(_ZN30_INTERNAL_92fd4034_4_k_cu_main6thrust24THRUST_300001_SM_1000_NS6system6detail10sequential3seqE - _ZN30_INTERNAL_92fd4034_4_k_cu_main4cuda3std6ranges3__45__cpo9iter_moveE)
_ZN30_INTERNAL_92fd4034_4_k_cu_main4cuda3std6ranges3__45__cpo9iter_moveE:
	.zero		1
	.type		_ZN30_INTERNAL_92fd4034_4_k_cu_main6thrust24THRUST_300001_SM_1000_NS6system6detail10sequential3seqE,@object
	.size		_ZN30_INTERNAL_92fd4034_4_k_cu_main6thrust24THRUST_300001_SM_1000_NS6system6detail10sequential3seqE,(.L_31 - _ZN30_INTERNAL_92fd4034_4_k_cu_main6thrust24THRUST_300001_SM_1000_NS6system6detail10sequential3seqE)
_ZN30_INTERNAL_92fd4034_4_k_cu_main6thrust24THRUST_300001_SM_1000_NS6system6detail10sequential3seqE:
	.zero		1
.L_31:


//--------------------- .nv.constant0._ZN3cub18CUB_300001_SM_10006detail6select23DeviceSelectSweepKernelINS2_10policy_hubIN4cuda3std3__45tupleIJiN6thrust24THRUST_300001_SM_1000_NS7complexIfEEEEESC_iLb0ELNS0_10SelectImplE0EE10Policy1000ENSA_12zip_iteratorINS8_IJNSA_17counting_iteratorIiNSA_11use_defaultESJ_SJ_EENSA_6detail15normal_iteratorINSA_10device_ptrISC_EEEEEEEEESP_NSH_INS8_IJNSM_INSN_IiEEEESP_EEEEEPlNS0_13ScanTileStateIiLb1EEE14greater_than_5NS0_8NullTypeEiNS2_19streaming_context_tIlLb1EEELSE_0EEEvT0_T1_T2_T3_T4_T5_T6_T7_iT8_NS1_7vsmem_tE --------------------------
	.section	.nv.constant0._ZN3cub18CUB_300001_SM_10006detail6select23DeviceSelectSweepKernelINS2_10policy_hubIN4cuda3std3__45tupleIJiN6thrust24THRUST_300001_SM_1000_NS7complexIfEEEEESC_iLb0ELNS0_10SelectImplE0EE10Policy1000ENSA_12zip_iteratorINS8_IJNSA_17counting_iteratorIiNSA_11use_defaultESJ_SJ_EENSA_6detail15normal_iteratorINSA_10device_ptrISC_EEEEEEEEESP_NSH_INS8_IJNSM_INSN_IiEEEESP_EEEEEPlNS0_13ScanTileStateIiLb1EEE14greater_than_5NS0_8NullTypeEiNS2_19streaming_context_tIlLb1EEELSE_0EEEvT0_T1_T2_T3_T4_T5_T6_T7_iT8_NS1_7vsmem_tE,"a",@progbits
	.sectionflags	@""
	.align	4
.nv.constant0._ZN3cub18CUB_300001_SM_10006detail6select23DeviceSelectSweepKernelINS2_10policy_hubIN4cuda3std3__45tupleIJiN6thrust24THRUST_300001_SM_1000_NS7complexIfEEEEESC_iLb0ELNS0_10SelectImplE0EE10Policy1000ENSA_12zip_iteratorINS8_IJNSA_17counting_iteratorIiNSA_11use_defaultESJ_SJ_EENSA_6detail15normal_iteratorINSA_10device_ptrISC_EEEEEEEEESP_NSH_INS8_IJNSM_INSN_IiEEEESP_EEEEEPlNS0_13ScanTileStateIiLb1EEE14greater_than_5NS0_8NullTypeEiNS2_19streaming_context_tIlLb1EEELSE_0EEEvT0_T1_T2_T3_T4_T5_T6_T7_iT8_NS1_7vsmem_tE:
	.zero		1016


//--------------------- .nv.constant0._ZN3cub18CUB_300001_SM_10006detail4scan23DeviceCompactInitKernelINS0_13ScanTileStateIiLb1EEEPlEEvT_iT0_ --------------------------
	.section	.nv.constant0._ZN3cub18CUB_300001_SM_10006detail4scan23DeviceCompactInitKernelINS0_13ScanTileStateIiLb1EEEPlEEvT_iT0_,"a",@progbits
	.sectionflags	@""
	.align	4
.nv.constant0._ZN3cub18CUB_300001_SM_10006detail4scan23DeviceCompactInitKernelINS0_13ScanTileStateIiLb1EEEPlEEvT_iT0_:
	.zero		920


//--------------------- .nv.constant0._ZN3cub18CUB_300001_SM_10006detail8for_each13static_kernelINS2_12policy_hub_t12policy_500_tEmN6thrust24THRUST_300001_SM_1000_NS8cuda_cub20__uninitialized_fill7functorINS7_10device_ptrIiEEiEEEEvT0_T1_ --------------------------
	.section	.nv.constant0._ZN3cub18CUB_300001_SM_10006detail8for_each13static_kernelINS2_12policy_hub_t12policy_500_tEmN6thrust24THRUST_300001_SM_1000_NS8cuda_cub20__uninitialized_fill7functorINS7_10device_ptrIiEEiEEEEvT0_T1_,"a",@progbits
	.sectionflags	@""
	.align	4
.nv.constant0._ZN3cub18CUB_300001_SM_10006detail8for_each13static_kernelINS2_12policy_hub_t12policy_500_tEmN6thrust24THRUST_300001_SM_1000_NS8cuda_cub20__uninitialized_fill7functorINS7_10device_ptrIiEEiEEEEvT0_T1_:
	.zero		920


//--------------------- .nv.constant0._ZN3cub18CUB_300001_SM_10006detail8for_each13static_kernelINS2_12policy_hub_t12policy_500_tElN6thrust24THRUST_300001_SM_1000_NS8cuda_cub10__tabulate7functorINS7_6detail15normal_iteratorINS7_10device_ptrINS7_7complexIfEEEEEENS7_6system6detail7generic6detail22compute_sequence_valueISF_vEElEEEEvT0_T1_ --------------------------
	.section	.nv.constant0._ZN3cub18CUB_300001_SM_10006detail8for_each13static_kernelINS2_12policy_hub_t12policy_500_tElN6thrust24THRUST_300001_SM_1000_NS8cuda_cub10__tabulate7functorINS7_6detail15normal_iteratorINS7_10device_ptrINS7_7complexIfEEEEEENS7_6system6detail7generic6detail22compute_sequence_valueISF_vEElEEEEvT0_T1_,"a",@progbits
	.sectionflags	@""
	.align	4
.nv.constant0._ZN3cub18CUB_300001_SM_10006detail8for_each13static_kernelINS2_12policy_hub_t12policy_500_tElN6thrust24THRUST_300001_SM_1000_NS8cuda_cub10__tabulate7functorINS7_6detail15normal_iteratorINS7_10device_ptrINS7_7complexIfEEEEEENS7_6system6detail7generic6detail22compute_sequence_valueISF_vEElEEEEvT0_T1_:
	.zero		928


//--------------------- .nv.constant0._ZN3cub18CUB_300001_SM_10006detail8for_each13static_kernelINS2_12policy_hub_t12policy_500_tEmN6thrust24THRUST_300001_SM_1000_NS8cuda_cub20__uninitialized_fill7functorINS7_10device_ptrINS7_7complexIfEEEESD_EEEEvT0_T1_ --------------------------
	.section	.nv.constant0._ZN3cub18CUB_300001_SM_10006detail8for_each13static_kernelINS2_12policy_hub_t12policy_500_tEmN6thrust24THRUST_300001_SM_1000_NS8cuda_cub20__uninitialized_fill7functorINS7_10device_ptrINS7_7complexIfEEEESD_EEEEvT0_T1_,"a",@progbits
	.sectionflags	@""
	.align	4
.nv.constant0._ZN3cub18CUB_300001_SM_10006detail8for_each13static_kernelINS2_12policy_hub_t12policy_500_tEmN6thrust24THRUST_300001_SM_1000_NS8cuda_cub20__uninitialized_fill7functorINS7_10device_ptrINS7_7complexIfEEEESD_EEEEvT0_T1_:
	.zero		920


//--------------------- .nv.constant0._ZN3cub18CUB_300001_SM_10006detail11EmptyKernelIvEEvv --------------------------
	.section	.nv.constant0._ZN3cub18CUB_300001_SM_10006detail11EmptyKernelIvEEvv,"a",@progbits
	.sectionflags	@""
	.align	4
.nv.constant0._ZN3cub18CUB_300001_SM_10006detail11EmptyKernelIvEEvv:
	.zero		896


//--------------------- SYMBOLS --------------------------

	.type		.nv.reservedSmem.offset0,@object
	.size		.nv.reservedSmem.offset0,0x4
	.type		.nv.reservedSmem.cap,@object
	.size		.nv.reservedSmem.cap,0x4
